//
// Generated by NVIDIA NVVM Compiler
//
// Compiler Build ID: CL-36424714
// Cuda compilation tools, release 13.0, V13.0.88
// Based on NVVM 20.0.0
//

.version 9.0
.target sm_100
.address_size 64

	// .globl	_ZN3cub18CUB_300001_SM_10006detail11EmptyKernelIvEEvv
// _ZZN10tensorflow13sm120_kernels19sm120_matmul_kernelEPKfS2_PfiiiE7shmem_A has been demoted
// _ZZN10tensorflow13sm120_kernels19sm120_matmul_kernelEPKfS2_PfiiiE7shmem_B has been demoted
.global .align 1 .b8 _ZN34_INTERNAL_ff31969b_4_k_cu_7e45c8224cuda3std3__45__cpo5beginE[1];
.global .align 1 .b8 _ZN34_INTERNAL_ff31969b_4_k_cu_7e45c8224cuda3std3__45__cpo3endE[1];
.global .align 1 .b8 _ZN34_INTERNAL_ff31969b_4_k_cu_7e45c8224cuda3std3__45__cpo6cbeginE[1];
.global .align 1 .b8 _ZN34_INTERNAL_ff31969b_4_k_cu_7e45c8224cuda3std3__45__cpo4cendE[1];
.global .align 1 .b8 _ZN34_INTERNAL_ff31969b_4_k_cu_7e45c8224cuda3std3__45__cpo6rbeginE[1];
.global .align 1 .b8 _ZN34_INTERNAL_ff31969b_4_k_cu_7e45c8224cuda3std3__45__cpo4rendE[1];
.global .align 1 .b8 _ZN34_INTERNAL_ff31969b_4_k_cu_7e45c8224cuda3std3__45__cpo7crbeginE[1];
.global .align 1 .b8 _ZN34_INTERNAL_ff31969b_4_k_cu_7e45c8224cuda3std3__45__cpo5crendE[1];
.global .align 1 .b8 _ZN34_INTERNAL_ff31969b_4_k_cu_7e45c8224cuda3std3__436_GLOBAL__N__ff31969b_4_k_cu_7e45c8226ignoreE[1];
.global .align 1 .b8 _ZN34_INTERNAL_ff31969b_4_k_cu_7e45c8224cuda3std3__419piecewise_constructE[1];
.global .align 1 .b8 _ZN34_INTERNAL_ff31969b_4_k_cu_7e45c8224cuda3std3__48in_placeE[1];
.global .align 1 .b8 _ZN34_INTERNAL_ff31969b_4_k_cu_7e45c8224cuda3std3__420unreachable_sentinelE[1];
.global .align 1 .b8 _ZN34_INTERNAL_ff31969b_4_k_cu_7e45c8224cuda3std3__47nulloptE[1];
.global .align 1 .b8 _ZN34_INTERNAL_ff31969b_4_k_cu_7e45c8224cuda3std3__48unexpectE[1];
.global .align 1 .b8 _ZN34_INTERNAL_ff31969b_4_k_cu_7e45c8224cuda3std6ranges3__45__cpo4swapE[1];
.global .align 1 .b8 _ZN34_INTERNAL_ff31969b_4_k_cu_7e45c8224cuda3std6ranges3__45__cpo9iter_moveE[1];
.global .align 1 .b8 _ZN34_INTERNAL_ff31969b_4_k_cu_7e45c8224cuda3std6ranges3__45__cpo5beginE[1];
.global .align 1 .b8 _ZN34_INTERNAL_ff31969b_4_k_cu_7e45c8224cuda3std6ranges3__45__cpo3endE[1];
.global .align 1 .b8 _ZN34_INTERNAL_ff31969b_4_k_cu_7e45c8224cuda3std6ranges3__45__cpo6cbeginE[1];
.global .align 1 .b8 _ZN34_INTERNAL_ff31969b_4_k_cu_7e45c8224cuda3std6ranges3__45__cpo4cendE[1];
.global .align 1 .b8 _ZN34_INTERNAL_ff31969b_4_k_cu_7e45c8224cuda3std6ranges3__45__cpo7advanceE[1];
.global .align 1 .b8 _ZN34_INTERNAL_ff31969b_4_k_cu_7e45c8224cuda3std6ranges3__45__cpo9iter_swapE[1];
.global .align 1 .b8 _ZN34_INTERNAL_ff31969b_4_k_cu_7e45c8224cuda3std6ranges3__45__cpo4nextE[1];
.global .align 1 .b8 _ZN34_INTERNAL_ff31969b_4_k_cu_7e45c8224cuda3std6ranges3__45__cpo4prevE[1];
.global .align 1 .b8 _ZN34_INTERNAL_ff31969b_4_k_cu_7e45c8224cuda3std6ranges3__45__cpo4dataE[1];
.global .align 1 .b8 _ZN34_INTERNAL_ff31969b_4_k_cu_7e45c8224cuda3std6ranges3__45__cpo5cdataE[1];
.global .align 1 .b8 _ZN34_INTERNAL_ff31969b_4_k_cu_7e45c8224cuda3std6ranges3__45__cpo4sizeE[1];
.global .align 1 .b8 _ZN34_INTERNAL_ff31969b_4_k_cu_7e45c8224cuda3std6ranges3__45__cpo5ssizeE[1];
.global .align 1 .b8 _ZN34_INTERNAL_ff31969b_4_k_cu_7e45c8224cuda3std6ranges3__45__cpo8distanceE[1];
.global .align 1 .b8 _ZN34_INTERNAL_ff31969b_4_k_cu_7e45c8226thrust24THRUST_300001_SM_1000_NS6system6detail10sequential3seqE[1];
.global .align 1 .b8 _ZN34_INTERNAL_ff31969b_4_k_cu_7e45c8226thrust24THRUST_300001_SM_1000_NS12placeholders2_1E[1];
.global .align 1 .b8 _ZN34_INTERNAL_ff31969b_4_k_cu_7e45c8226thrust24THRUST_300001_SM_1000_NS12placeholders2_2E[1];
.global .align 1 .b8 _ZN34_INTERNAL_ff31969b_4_k_cu_7e45c8226thrust24THRUST_300001_SM_1000_NS12placeholders2_3E[1];
.global .align 1 .b8 _ZN34_INTERNAL_ff31969b_4_k_cu_7e45c8226thrust24THRUST_300001_SM_1000_NS12placeholders2_4E[1];
.global .align 1 .b8 _ZN34_INTERNAL_ff31969b_4_k_cu_7e45c8226thrust24THRUST_300001_SM_1000_NS12placeholders2_5E[1];
.global .align 1 .b8 _ZN34_INTERNAL_ff31969b_4_k_cu_7e45c8226thrust24THRUST_300001_SM_1000_NS12placeholders2_6E[1];
.global .align 1 .b8 _ZN34_INTERNAL_ff31969b_4_k_cu_7e45c8226thrust24THRUST_300001_SM_1000_NS12placeholders2_7E[1];
.global .align 1 .b8 _ZN34_INTERNAL_ff31969b_4_k_cu_7e45c8226thrust24THRUST_300001_SM_1000_NS12placeholders2_8E[1];
.global .align 1 .b8 _ZN34_INTERNAL_ff31969b_4_k_cu_7e45c8226thrust24THRUST_300001_SM_1000_NS12placeholders2_9E[1];
.global .align 1 .b8 _ZN34_INTERNAL_ff31969b_4_k_cu_7e45c8226thrust24THRUST_300001_SM_1000_NS12placeholders3_10E[1];

.visible .entry _ZN3cub18CUB_300001_SM_10006detail11EmptyKernelIvEEvv()
{


	ret;

}
	// .globl	_ZN10tensorflow13sm120_kernels19sm120_matmul_kernelEPKfS2_Pfiii
.visible .entry _ZN10tensorflow13sm120_kernels19sm120_matmul_kernelEPKfS2_Pfiii(
	.param .u64 .ptr .align 1 _ZN10tensorflow13sm120_kernels19sm120_matmul_kernelEPKfS2_Pfiii_param_0,
	.param .u64 .ptr .align 1 _ZN10tensorflow13sm120_kernels19sm120_matmul_kernelEPKfS2_Pfiii_param_1,
	.param .u64 .ptr .align 1 _ZN10tensorflow13sm120_kernels19sm120_matmul_kernelEPKfS2_Pfiii_param_2,
	.param .u32 _ZN10tensorflow13sm120_kernels19sm120_matmul_kernelEPKfS2_Pfiii_param_3,
	.param .u32 _ZN10tensorflow13sm120_kernels19sm120_matmul_kernelEPKfS2_Pfiii_param_4,
	.param .u32 _ZN10tensorflow13sm120_kernels19sm120_matmul_kernelEPKfS2_Pfiii_param_5
)
.maxntid 256
.minnctapersm 4
{
	.reg .pred 	%p<12>;
	.reg .b32 	%r<48>;
	.reg .b32 	%f<111>;
	.reg .b64 	%rd<13>;
	// demoted variable
	.shared .align 4 .b8 _ZZN10tensorflow13sm120_kernels19sm120_matmul_kernelEPKfS2_PfiiiE7shmem_A[8192];
	// demoted variable
	.shared .align 4 .b8 _ZZN10tensorflow13sm120_kernels19sm120_matmul_kernelEPKfS2_PfiiiE7shmem_B[8192];
	ld.param.u64 	%rd3, [_ZN10tensorflow13sm120_kernels19sm120_matmul_kernelEPKfS2_Pfiii_param_0];
	ld.param.u64 	%rd4, [_ZN10tensorflow13sm120_kernels19sm120_matmul_kernelEPKfS2_Pfiii_param_1];
	ld.param.u64 	%rd5, [_ZN10tensorflow13sm120_kernels19sm120_matmul_kernelEPKfS2_Pfiii_param_2];
	ld.param.u32 	%r24, [_ZN10tensorflow13sm120_kernels19sm120_matmul_kernelEPKfS2_Pfiii_param_3];
	ld.param.u32 	%r25, [_ZN10tensorflow13sm120_kernels19sm120_matmul_kernelEPKfS2_Pfiii_param_4];
	ld.param.u32 	%r26, [_ZN10tensorflow13sm120_kernels19sm120_matmul_kernelEPKfS2_Pfiii_param_5];
	mov.u32 	%r43, %tid.x;
	mov.u32 	%r45, %tid.y;
	mov.u32 	%r27, %ctaid.x;
	mov.u32 	%r28, %ctaid.y;
	shl.b32 	%r29, %r28, 6;
	add.s32 	%r3, %r29, %r45;
	shl.b32 	%r4, %r27, 6;
	add.s32 	%r5, %r4, %r43;
	setp.lt.s32 	%p1, %r26, 1;
	mov.f32 	%f110, 0f00000000;
	@%p1 bra 	$L__BB1_7;
	add.s32 	%r30, %r26, 31;
	shr.u32 	%r31, %r30, 5;
	shl.b32 	%r32, %r45, 5;
	add.s32 	%r33, %r32, %r43;
	shl.b32 	%r34, %r33, 2;
	mov.u32 	%r35, _ZZN10tensorflow13sm120_kernels19sm120_matmul_kernelEPKfS2_PfiiiE7shmem_A;
	add.s32 	%r6, %r35, %r34;
	add.s32 	%r36, %r33, %r32;
	shl.b32 	%r37, %r36, 2;
	mov.u32 	%r38, _ZZN10tensorflow13sm120_kernels19sm120_matmul_kernelEPKfS2_PfiiiE7shmem_B;
	add.s32 	%r7, %r38, %r37;
	shl.b32 	%r39, %r45, 7;
	add.s32 	%r8, %r35, %r39;
	shl.b32 	%r40, %r43, 2;
	add.s32 	%r9, %r38, %r40;
	neg.s32 	%r47, %r31;
	mad.lo.s32 	%r41, %r45, %r25, %r43;
	add.s32 	%r46, %r41, %r4;
	shl.b32 	%r12, %r25, 5;
	mad.lo.s32 	%r44, %r26, %r3, %r43;
	cvta.to.global.u64 	%rd1, %rd3;
	cvta.to.global.u64 	%rd2, %rd4;
	mov.f32 	%f110, 0f00000000;
$L__BB1_2:
	setp.ge.s32 	%p2, %r3, %r24;
	setp.ge.s32 	%p3, %r43, %r26;
	mov.f32 	%f108, 0f00000000;
	or.pred  	%p4, %p2, %p3;
	@%p4 bra 	$L__BB1_4;
	mul.wide.u32 	%rd6, %r44, 4;
	add.s64 	%rd7, %rd1, %rd6;
	ld.global.nc.f32 	%f108, [%rd7];
$L__BB1_4:
	setp.ge.s32 	%p5, %r5, %r25;
	st.shared.f32 	[%r6], %f108;
	setp.ge.s32 	%p6, %r45, %r26;
	mov.f32 	%f109, 0f00000000;
	or.pred  	%p7, %p6, %p5;
	@%p7 bra 	$L__BB1_6;
	mul.wide.s32 	%rd8, %r46, 4;
	add.s64 	%rd9, %rd2, %rd8;
	ld.global.nc.f32 	%f109, [%rd9];
$L__BB1_6:
	st.shared.f32 	[%r7], %f109;
	bar.sync 	0;
	ld.shared.f32 	%f12, [%r8];
	ld.shared.f32 	%f13, [%r9];
	fma.rn.f32 	%f14, %f12, %f13, %f110;
	ld.shared.f32 	%f15, [%r8+4];
	ld.shared.f32 	%f16, [%r9+256];
	fma.rn.f32 	%f17, %f15, %f16, %f14;
	ld.shared.f32 	%f18, [%r8+8];
	ld.shared.f32 	%f19, [%r9+512];
	fma.rn.f32 	%f20, %f18, %f19, %f17;
	ld.shared.f32 	%f21, [%r8+12];
	ld.shared.f32 	%f22, [%r9+768];
	fma.rn.f32 	%f23, %f21, %f22, %f20;
	ld.shared.f32 	%f24, [%r8+16];
	ld.shared.f32 	%f25, [%r9+1024];
	fma.rn.f32 	%f26, %f24, %f25, %f23;
	ld.shared.f32 	%f27, [%r8+20];
	ld.shared.f32 	%f28, [%r9+1280];
	fma.rn.f32 	%f29, %f27, %f28, %f26;
	ld.shared.f32 	%f30, [%r8+24];
	ld.shared.f32 	%f31, [%r9+1536];
	fma.rn.f32 	%f32, %f30, %f31, %f29;
	ld.shared.f32 	%f33, [%r8+28];
	ld.shared.f32 	%f34, [%r9+1792];
	fma.rn.f32 	%f35, %f33, %f34, %f32;
	ld.shared.f32 	%f36, [%r8+32];
	ld.shared.f32 	%f37, [%r9+2048];
	fma.rn.f32 	%f38, %f36, %f37, %f35;
	ld.shared.f32 	%f39, [%r8+36];
	ld.shared.f32 	%f40, [%r9+2304];
	fma.rn.f32 	%f41, %f39, %f40, %f38;
	ld.shared.f32 	%f42, [%r8+40];
	ld.shared.f32 	%f43, [%r9+2560];
	fma.rn.f32 	%f44, %f42, %f43, %f41;
	ld.shared.f32 	%f45, [%r8+44];
	ld.shared.f32 	%f46, [%r9+2816];
	fma.rn.f32 	%f47, %f45, %f46, %f44;
	ld.shared.f32 	%f48, [%r8+48];
	ld.shared.f32 	%f49, [%r9+3072];
	fma.rn.f32 	%f50, %f48, %f49, %f47;
	ld.shared.f32 	%f51, [%r8+52];
	ld.shared.f32 	%f52, [%r9+3328];
	fma.rn.f32 	%f53, %f51, %f52, %f50;
	ld.shared.f32 	%f54, [%r8+56];
	ld.shared.f32 	%f55, [%r9+3584];
	fma.rn.f32 	%f56, %f54, %f55, %f53;
	ld.shared.f32 	%f57, [%r8+60];
	ld.shared.f32 	%f58, [%r9+3840];
	fma.rn.f32 	%f59, %f57, %f58, %f56;
	ld.shared.f32 	%f60, [%r8+64];
	ld.shared.f32 	%f61, [%r9+4096];
	fma.rn.f32 	%f62, %f60, %f61, %f59;
	ld.shared.f32 	%f63, [%r8+68];
	ld.shared.f32 	%f64, [%r9+4352];
	fma.rn.f32 	%f65, %f63, %f64, %f62;
	ld.shared.f32 	%f66, [%r8+72];
	ld.shared.f32 	%f67, [%r9+4608];
	fma.rn.f32 	%f68, %f66, %f67, %f65;
	ld.shared.f32 	%f69, [%r8+76];
	ld.shared.f32 	%f70, [%r9+4864];
	fma.rn.f32 	%f71, %f69, %f70, %f68;
	ld.shared.f32 	%f72, [%r8+80];
	ld.shared.f32 	%f73, [%r9+5120];
	fma.rn.f32 	%f74, %f72, %f73, %f71;
	ld.shared.f32 	%f75, [%r8+84];
	ld.shared.f32 	%f76, [%r9+5376];
	fma.rn.f32 	%f77, %f75, %f76, %f74;
	ld.shared.f32 	%f78, [%r8+88];
	ld.shared.f32 	%f79, [%r9+5632];
	fma.rn.f32 	%f80, %f78, %f79, %f77;
	ld.shared.f32 	%f81, [%r8+92];
	ld.shared.f32 	%f82, [%r9+5888];
	fma.rn.f32 	%f83, %f81, %f82, %f80;
	ld.shared.f32 	%f84, [%r8+96];
	ld.shared.f32 	%f85, [%r9+6144];
	fma.rn.f32 	%f86, %f84, %f85, %f83;
	ld.shared.f32 	%f87, [%r8+100];
	ld.shared.f32 	%f88, [%r9+6400];
	fma.rn.f32 	%f89, %f87, %f88, %f86;
	ld.shared.f32 	%f90, [%r8+104];
	ld.shared.f32 	%f91, [%r9+6656];
	fma.rn.f32 	%f92, %f90, %f91, %f89;
	ld.shared.f32 	%f93, [%r8+108];
	ld.shared.f32 	%f94, [%r9+6912];
	fma.rn.f32 	%f95, %f93, %f94, %f92;
	ld.shared.f32 	%f96, [%r8+112];
	ld.shared.f32 	%f97, [%r9+7168];
	fma.rn.f32 	%f98, %f96, %f97, %f95;
	ld.shared.f32 	%f99, [%r8+116];
	ld.shared.f32 	%f100, [%r9+7424];
	fma.rn.f32 	%f101, %f99, %f100, %f98;
	ld.shared.f32 	%f102, [%r8+120];
	ld.shared.f32 	%f103, [%r9+7680];
	fma.rn.f32 	%f104, %f102, %f103, %f101;
	ld.shared.f32 	%f105, [%r8+124];
	ld.shared.f32 	%f106, [%r9+7936];
	fma.rn.f32 	%f110, %f105, %f106, %f104;
	bar.sync 	0;
	add.s32 	%r47, %r47, 1;
	setp.ne.s32 	%p8, %r47, 0;
	add.s32 	%r46, %r46, %r12;
	add.s32 	%r45, %r45, 32;
	add.s32 	%r44, %r44, 32;
	add.s32 	%r43, %r43, 32;
	@%p8 bra 	$L__BB1_2;
$L__BB1_7:
	setp.ge.s32 	%p9, %r3, %r24;
	setp.ge.s32 	%p10, %r5, %r25;
	or.pred  	%p11, %p9, %p10;
	@%p11 bra 	$L__BB1_9;
	mad.lo.s32 	%r42, %r25, %r3, %r5;
	cvta.to.global.u64 	%rd10, %rd5;
	mul.wide.u32 	%rd11, %r42, 4;
	add.s64 	%rd12, %rd10, %rd11;
	st.global.f32 	[%rd12], %f110;
$L__BB1_9:
	ret;

}
	// .globl	_ZN10tensorflow13sm120_kernels24sm120_elementwise_kernelEPKfS2_Pfii
.visible .entry _ZN10tensorflow13sm120_kernels24sm120_elementwise_kernelEPKfS2_Pfii(
	.param .u64 .ptr .align 1 _ZN10tensorflow13sm120_kernels24sm120_elementwise_kernelEPKfS2_Pfii_param_0,
	.param .u64 .ptr .align 1 _ZN10tensorflow13sm120_kernels24sm120_elementwise_kernelEPKfS2_Pfii_param_1,
	.param .u64 .ptr .align 1 _ZN10tensorflow13sm120_kernels24sm120_elementwise_kernelEPKfS2_Pfii_param_2,
	.param .u32 _ZN10tensorflow13sm120_kernels24sm120_elementwise_kernelEPKfS2_Pfii_param_3,
	.param .u32 _ZN10tensorflow13sm120_kernels24sm120_elementwise_kernelEPKfS2_Pfii_param_4
)
.maxntid 1024
.minnctapersm 2
{
	.reg .pred 	%p<9>;
	.reg .b32 	%r<21>;
	.reg .b32 	%f<11>;
	.reg .b64 	%rd<22>;

	ld.param.u64 	%rd4, [_ZN10tensorflow13sm120_kernels24sm120_elementwise_kernelEPKfS2_Pfii_param_0];
	ld.param.u64 	%rd5, [_ZN10tensorflow13sm120_kernels24sm120_elementwise_kernelEPKfS2_Pfii_param_1];
	ld.param.u64 	%rd6, [_ZN10tensorflow13sm120_kernels24sm120_elementwise_kernelEPKfS2_Pfii_param_2];
	ld.param.u32 	%r11, [_ZN10tensorflow13sm120_kernels24sm120_elementwise_kernelEPKfS2_Pfii_param_3];
	ld.param.u32 	%r12, [_ZN10tensorflow13sm120_kernels24sm120_elementwise_kernelEPKfS2_Pfii_param_4];
	cvta.to.global.u64 	%rd1, %rd6;
	cvta.to.global.u64 	%rd2, %rd5;
	cvta.to.global.u64 	%rd3, %rd4;
	mov.u32 	%r13, %ctaid.x;
	mov.u32 	%r14, %ntid.x;
	mov.u32 	%r15, %tid.x;
	mad.lo.s32 	%r18, %r13, %r14, %r15;
	mov.u32 	%r16, %nctaid.x;
	mul.lo.s32 	%r2, %r14, %r16;
	setp.ge.s32 	%p1, %r18, %r11;
	@%p1 bra 	$L__BB2_8;
	setp.eq.s32 	%p2, %r12, 0;
	@%p2 bra 	$L__BB2_5;
	setp.eq.s32 	%p3, %r12, 1;
	@%p3 bra 	$L__BB2_6;
	setp.ne.s32 	%p4, %r12, 2;
	@%p4 bra 	$L__BB2_7;
$L__BB2_4:
	mul.wide.s32 	%rd7, %r18, 4;
	add.s64 	%rd8, %rd1, %rd7;
	add.s64 	%rd9, %rd2, %rd7;
	add.s64 	%rd10, %rd3, %rd7;
	ld.global.nc.f32 	%f1, [%rd9];
	ld.global.nc.f32 	%f2, [%rd10];
	sub.f32 	%f3, %f2, %f1;
	st.global.f32 	[%rd8], %f3;
	add.s32 	%r18, %r18, %r2;
	setp.lt.s32 	%p5, %r18, %r11;
	@%p5 bra 	$L__BB2_4;
	bra.uni 	$L__BB2_8;
$L__BB2_5:
	mul.wide.s32 	%rd15, %r18, 4;
	add.s64 	%rd16, %rd1, %rd15;
	add.s64 	%rd17, %rd2, %rd15;
	add.s64 	%rd18, %rd3, %rd15;
	ld.global.nc.f32 	%f7, [%rd17];
	ld.global.nc.f32 	%f8, [%rd18];
	add.f32 	%f9, %f8, %f7;
	st.global.f32 	[%rd16], %f9;
	add.s32 	%r18, %r18, %r2;
	setp.lt.s32 	%p7, %r18, %r11;
	@%p7 bra 	$L__BB2_5;
	bra.uni 	$L__BB2_8;
$L__BB2_6:
	mul.wide.s32 	%rd11, %r18, 4;
	add.s64 	%rd12, %rd1, %rd11;
	add.s64 	%rd13, %rd2, %rd11;
	add.s64 	%rd14, %rd3, %rd11;
	ld.global.nc.f32 	%f4, [%rd13];
	ld.global.nc.f32 	%f5, [%rd14];
	mul.f32 	%f6, %f5, %f4;
	st.global.f32 	[%rd12], %f6;
	add.s32 	%r18, %r18, %r2;
	setp.lt.s32 	%p6, %r18, %r11;
	@%p6 bra 	$L__BB2_6;
	bra.uni 	$L__BB2_8;
$L__BB2_7:
	mul.wide.s32 	%rd19, %r18, 4;
	add.s64 	%rd20, %rd1, %rd19;
	add.s64 	%rd21, %rd3, %rd19;
	ld.global.nc.f32 	%f10, [%rd21];
	st.global.f32 	[%rd20], %f10;
	add.s32 	%r18, %r18, %r2;
	setp.lt.s32 	%p8, %r18, %r11;
	@%p8 bra 	$L__BB2_7;
$L__BB2_8:
	ret;

}
	// .globl	_ZN10tensorflow13sm120_kernels26sm120_mixed_precision_gemmEPK6__halfS3_Pfiiiff
.visible .entry _ZN10tensorflow13sm120_kernels26sm120_mixed_precision_gemmEPK6__halfS3_Pfiiiff(
	.param .u64 .ptr .align 1 _ZN10tensorflow13sm120_kernels26sm120_mixed_precision_gemmEPK6__halfS3_Pfiiiff_param_0,
	.param .u64 .ptr .align 1 _ZN10tensorflow13sm120_kernels26sm120_mixed_precision_gemmEPK6__halfS3_Pfiiiff_param_1,
	.param .u64 .ptr .align 1 _ZN10tensorflow13sm120_kernels26sm120_mixed_precision_gemmEPK6__halfS3_Pfiiiff_param_2,
	.param .u32 _ZN10tensorflow13sm120_kernels26sm120_mixed_precision_gemmEPK6__halfS3_Pfiiiff_param_3,
	.param .u32 _ZN10tensorflow13sm120_kernels26sm120_mixed_precision_gemmEPK6__halfS3_Pfiiiff_param_4,
	.param .u32 _ZN10tensorflow13sm120_kernels26sm120_mixed_precision_gemmEPK6__halfS3_Pfiiiff_param_5,
	.param .f32 _ZN10tensorflow13sm120_kernels26sm120_mixed_precision_gemmEPK6__halfS3_Pfiiiff_param_6,
	.param .f32 _ZN10tensorflow13sm120_kernels26sm120_mixed_precision_gemmEPK6__halfS3_Pfiiiff_param_7
)
.maxntid 256
.minnctapersm 8
{
	.reg .pred 	%p<15>;
	.reg .b32 	%r<176>;
	.reg .b32 	%f<259>;
	.reg .b64 	%rd<63>;

	ld.param.u64 	%rd6, [_ZN10tensorflow13sm120_kernels26sm120_mixed_precision_gemmEPK6__halfS3_Pfiiiff_param_0];
	ld.param.u32 	%r39, [_ZN10tensorflow13sm120_kernels26sm120_mixed_precision_gemmEPK6__halfS3_Pfiiiff_param_3];
	ld.param.u32 	%r40, [_ZN10tensorflow13sm120_kernels26sm120_mixed_precision_gemmEPK6__halfS3_Pfiiiff_param_4];
	cvta.to.global.u64 	%rd1, %rd6;
	mov.u32 	%r41, %ctaid.x;
	mov.u32 	%r42, %ntid.x;
	mov.u32 	%r43, %tid.x;
	mad.lo.s32 	%r44, %r41, %r42, %r43;
	shr.u32 	%r45, %r44, 5;
	add.s32 	%r46, %r39, 15;
	shr.s32 	%r47, %r46, 31;
	shr.u32 	%r48, %r47, 28;
	add.s32 	%r49, %r46, %r48;
	shr.s32 	%r50, %r49, 4;
	div.s32 	%r51, %r45, %r50;
	mul.lo.s32 	%r52, %r51, %r50;
	sub.s32 	%r53, %r45, %r52;
	shl.b32 	%r1, %r53, 4;
	shl.b32 	%r2, %r51, 4;
	setp.ge.s32 	%p1, %r1, %r39;
	setp.ge.s32 	%p2, %r2, %r40;
	or.pred  	%p3, %p1, %p2;
	@%p3 bra 	$L__BB3_23;
	ld.param.u32 	%r150, [_ZN10tensorflow13sm120_kernels26sm120_mixed_precision_gemmEPK6__halfS3_Pfiiiff_param_5];
	setp.gt.s32 	%p4, %r150, 0;
	mov.f32 	%f243, 0f00000000;
	mov.f32 	%f244, %f243;
	mov.f32 	%f245, %f243;
	mov.f32 	%f246, %f243;
	mov.f32 	%f247, %f243;
	mov.f32 	%f248, %f243;
	mov.f32 	%f249, %f243;
	mov.f32 	%f250, %f243;
	@%p4 bra 	$L__BB3_2;
	bra.uni 	$L__BB3_19;
$L__BB3_2:
	ld.param.u32 	%r151, [_ZN10tensorflow13sm120_kernels26sm120_mixed_precision_gemmEPK6__halfS3_Pfiiiff_param_5];
	mul.lo.s32 	%r167, %r1, %r151;
	add.s32 	%r56, %r151, -1;
	shr.u32 	%r57, %r56, 4;
	add.s32 	%r4, %r57, 1;
	setp.lt.u32 	%p5, %r151, 49;
	mov.b32 	%r175, 0;
	mov.f32 	%f250, 0f00000000;
	mov.f32 	%f249, %f250;
	mov.f32 	%f248, %f250;
	mov.f32 	%f247, %f250;
	mov.f32 	%f246, %f250;
	mov.f32 	%f245, %f250;
	mov.f32 	%f244, %f250;
	mov.f32 	%f243, %f250;
	@%p5 bra 	$L__BB3_14;
	mul.lo.s32 	%r169, %r40, 48;
	shl.b32 	%r168, %r40, 5;
	mul.wide.u32 	%rd9, %r167, 2;
	add.s64 	%rd10, %rd9, %rd1;
	add.s64 	%rd62, %rd10, 64;
	shl.b32 	%r165, %r40, 4;
	and.b32  	%r60, %r4, 536870908;
	neg.s32 	%r164, %r60;
	mov.f32 	%f250, 0f00000000;
	mov.b32 	%r170, 32;
	mov.b32 	%r166, 0;
	cvt.s64.s32 	%rd35, %r2;
$L__BB3_4:
	ld.param.u32 	%r152, [_ZN10tensorflow13sm120_kernels26sm120_mixed_precision_gemmEPK6__halfS3_Pfiiiff_param_5];
	add.s32 	%r61, %r170, -16;
	setp.gt.s32 	%p6, %r61, %r152;
	@%p6 bra 	$L__BB3_6;
	ld.param.u32 	%r153, [_ZN10tensorflow13sm120_kernels26sm120_mixed_precision_gemmEPK6__halfS3_Pfiiiff_param_5];
	ld.param.u64 	%rd56, [_ZN10tensorflow13sm120_kernels26sm120_mixed_precision_gemmEPK6__halfS3_Pfiiiff_param_1];
	ld.param.u64 	%rd54, [_ZN10tensorflow13sm120_kernels26sm120_mixed_precision_gemmEPK6__halfS3_Pfiiiff_param_0];
	cvta.to.global.u64 	%rd11, %rd54;
	mul.wide.u32 	%rd12, %r167, 2;
	add.s64 	%rd13, %rd11, %rd12;
	wmma.load.a.sync.aligned.row.m16n16k16.global.f16 	{%r62, %r63, %r64, %r65, %r66, %r67, %r68, %r69}, [%rd13], %r153;
	cvt.s64.s32 	%rd14, %r166;
	add.s64 	%rd16, %rd14, %rd35;
	cvta.to.global.u64 	%rd17, %rd56;
	shl.b64 	%rd18, %rd16, 1;
	add.s64 	%rd19, %rd17, %rd18;
	wmma.load.b.sync.aligned.col.m16n16k16.global.f16 	{%r70, %r71, %r72, %r73, %r74, %r75, %r76, %r77}, [%rd19], %r40;
	wmma.mma.sync.aligned.row.col.m16n16k16.f32.f32 {%f243, %f244, %f245, %f246, %f247, %f248, %f249, %f250}, {%r62, %r63, %r64, %r65, %r66, %r67, %r68, %r69}, {%r70, %r71, %r72, %r73, %r74, %r75, %r76, %r77}, {%f243, %f244, %f245, %f246, %f247, %f248, %f249, %f250};
$L__BB3_6:
	ld.param.u32 	%r154, [_ZN10tensorflow13sm120_kernels26sm120_mixed_precision_gemmEPK6__halfS3_Pfiiiff_param_5];
	setp.gt.s32 	%p7, %r170, %r154;
	@%p7 bra 	$L__BB3_8;
	ld.param.u32 	%r155, [_ZN10tensorflow13sm120_kernels26sm120_mixed_precision_gemmEPK6__halfS3_Pfiiiff_param_5];
	ld.param.u64 	%rd57, [_ZN10tensorflow13sm120_kernels26sm120_mixed_precision_gemmEPK6__halfS3_Pfiiiff_param_1];
	add.s64 	%rd20, %rd62, -32;
	wmma.load.a.sync.aligned.row.m16n16k16.global.f16 	{%r78, %r79, %r80, %r81, %r82, %r83, %r84, %r85}, [%rd20], %r155;
	cvt.s64.s32 	%rd21, %r165;
	add.s64 	%rd23, %rd21, %rd35;
	cvta.to.global.u64 	%rd24, %rd57;
	shl.b64 	%rd25, %rd23, 1;
	add.s64 	%rd26, %rd24, %rd25;
	wmma.load.b.sync.aligned.col.m16n16k16.global.f16 	{%r86, %r87, %r88, %r89, %r90, %r91, %r92, %r93}, [%rd26], %r40;
	wmma.mma.sync.aligned.row.col.m16n16k16.f32.f32 {%f243, %f244, %f245, %f246, %f247, %f248, %f249, %f250}, {%r78, %r79, %r80, %r81, %r82, %r83, %r84, %r85}, {%r86, %r87, %r88, %r89, %r90, %r91, %r92, %r93}, {%f243, %f244, %f245, %f246, %f247, %f248, %f249, %f250};
$L__BB3_8:
	ld.param.u32 	%r156, [_ZN10tensorflow13sm120_kernels26sm120_mixed_precision_gemmEPK6__halfS3_Pfiiiff_param_5];
	add.s32 	%r94, %r170, 16;
	setp.gt.s32 	%p8, %r94, %r156;
	@%p8 bra 	$L__BB3_10;
	ld.param.u32 	%r157, [_ZN10tensorflow13sm120_kernels26sm120_mixed_precision_gemmEPK6__halfS3_Pfiiiff_param_5];
	ld.param.u64 	%rd58, [_ZN10tensorflow13sm120_kernels26sm120_mixed_precision_gemmEPK6__halfS3_Pfiiiff_param_1];
	wmma.load.a.sync.aligned.row.m16n16k16.global.f16 	{%r95, %r96, %r97, %r98, %r99, %r100, %r101, %r102}, [%rd62], %r157;
	cvt.s64.s32 	%rd27, %r168;
	add.s64 	%rd29, %rd27, %rd35;
	cvta.to.global.u64 	%rd30, %rd58;
	shl.b64 	%rd31, %rd29, 1;
	add.s64 	%rd32, %rd30, %rd31;
	wmma.load.b.sync.aligned.col.m16n16k16.global.f16 	{%r103, %r104, %r105, %r106, %r107, %r108, %r109, %r110}, [%rd32], %r40;
	wmma.mma.sync.aligned.row.col.m16n16k16.f32.f32 {%f243, %f244, %f245, %f246, %f247, %f248, %f249, %f250}, {%r95, %r96, %r97, %r98, %r99, %r100, %r101, %r102}, {%r103, %r104, %r105, %r106, %r107, %r108, %r109, %r110}, {%f243, %f244, %f245, %f246, %f247, %f248, %f249, %f250};
$L__BB3_10:
	ld.param.u32 	%r158, [_ZN10tensorflow13sm120_kernels26sm120_mixed_precision_gemmEPK6__halfS3_Pfiiiff_param_5];
	add.s32 	%r111, %r170, 32;
	setp.gt.s32 	%p9, %r111, %r158;
	@%p9 bra 	$L__BB3_12;
	ld.param.u32 	%r159, [_ZN10tensorflow13sm120_kernels26sm120_mixed_precision_gemmEPK6__halfS3_Pfiiiff_param_5];
	ld.param.u64 	%rd59, [_ZN10tensorflow13sm120_kernels26sm120_mixed_precision_gemmEPK6__halfS3_Pfiiiff_param_1];
	add.s64 	%rd33, %rd62, 32;
	wmma.load.a.sync.aligned.row.m16n16k16.global.f16 	{%r112, %r113, %r114, %r115, %r116, %r117, %r118, %r119}, [%rd33], %r159;
	cvt.s64.s32 	%rd34, %r169;
	add.s64 	%rd36, %rd34, %rd35;
	cvta.to.global.u64 	%rd37, %rd59;
	shl.b64 	%rd38, %rd36, 1;
	add.s64 	%rd39, %rd37, %rd38;
	wmma.load.b.sync.aligned.col.m16n16k16.global.f16 	{%r120, %r121, %r122, %r123, %r124, %r125, %r126, %r127}, [%rd39], %r40;
	wmma.mma.sync.aligned.row.col.m16n16k16.f32.f32 {%f243, %f244, %f245, %f246, %f247, %f248, %f249, %f250}, {%r112, %r113, %r114, %r115, %r116, %r117, %r118, %r119}, {%r120, %r121, %r122, %r123, %r124, %r125, %r126, %r127}, {%f243, %f244, %f245, %f246, %f247, %f248, %f249, %f250};
$L__BB3_12:
	add.s32 	%r170, %r170, 64;
	shl.b32 	%r128, %r40, 6;
	add.s32 	%r169, %r169, %r128;
	add.s32 	%r168, %r168, %r128;
	add.s64 	%rd62, %rd62, 128;
	add.s32 	%r167, %r167, 64;
	add.s32 	%r166, %r166, %r128;
	add.s32 	%r165, %r165, %r128;
	add.s32 	%r164, %r164, 4;
	setp.ne.s32 	%p10, %r164, 0;
	@%p10 bra 	$L__BB3_4;
	add.s32 	%r175, %r170, -32;
$L__BB3_14:
	ld.param.u32 	%r160, [_ZN10tensorflow13sm120_kernels26sm120_mixed_precision_gemmEPK6__halfS3_Pfiiiff_param_5];
	add.s32 	%r129, %r160, -1;
	shr.u32 	%r130, %r129, 4;
	add.s32 	%r131, %r130, 1;
	and.b32  	%r25, %r131, 3;
	setp.eq.s32 	%p11, %r25, 0;
	@%p11 bra 	$L__BB3_19;
	ld.param.u32 	%r161, [_ZN10tensorflow13sm120_kernels26sm120_mixed_precision_gemmEPK6__halfS3_Pfiiiff_param_5];
	mul.lo.s32 	%r174, %r175, %r40;
	mad.lo.s32 	%r173, %r1, %r161, %r175;
	neg.s32 	%r172, %r25;
	cvt.s64.s32 	%rd44, %r2;
$L__BB3_16:
	.pragma "nounroll";
	ld.param.u32 	%r162, [_ZN10tensorflow13sm120_kernels26sm120_mixed_precision_gemmEPK6__halfS3_Pfiiiff_param_5];
	add.s32 	%r175, %r175, 16;
	setp.gt.s32 	%p12, %r175, %r162;
	@%p12 bra 	$L__BB3_18;
	ld.param.u32 	%r163, [_ZN10tensorflow13sm120_kernels26sm120_mixed_precision_gemmEPK6__halfS3_Pfiiiff_param_5];
	ld.param.u64 	%rd60, [_ZN10tensorflow13sm120_kernels26sm120_mixed_precision_gemmEPK6__halfS3_Pfiiiff_param_1];
	ld.param.u64 	%rd55, [_ZN10tensorflow13sm120_kernels26sm120_mixed_precision_gemmEPK6__halfS3_Pfiiiff_param_0];
	cvta.to.global.u64 	%rd40, %rd55;
	mul.wide.u32 	%rd41, %r173, 2;
	add.s64 	%rd42, %rd40, %rd41;
	wmma.load.a.sync.aligned.row.m16n16k16.global.f16 	{%r132, %r133, %r134, %r135, %r136, %r137, %r138, %r139}, [%rd42], %r163;
	cvt.s64.s32 	%rd43, %r174;
	add.s64 	%rd45, %rd43, %rd44;
	cvta.to.global.u64 	%rd46, %rd60;
	shl.b64 	%rd47, %rd45, 1;
	add.s64 	%rd48, %rd46, %rd47;
	wmma.load.b.sync.aligned.col.m16n16k16.global.f16 	{%r140, %r141, %r142, %r143, %r144, %r145, %r146, %r147}, [%rd48], %r40;
	wmma.mma.sync.aligned.row.col.m16n16k16.f32.f32 {%f243, %f244, %f245, %f246, %f247, %f248, %f249, %f250}, {%r132, %r133, %r134, %r135, %r136, %r137, %r138, %r139}, {%r140, %r141, %r142, %r143, %r144, %r145, %r146, %r147}, {%f243, %f244, %f245, %f246, %f247, %f248, %f249, %f250};
$L__BB3_18:
	shl.b32 	%r148, %r40, 4;
	add.s32 	%r174, %r174, %r148;
	add.s32 	%r173, %r173, 16;
	add.s32 	%r172, %r172, 1;
	setp.ne.s32 	%p13, %r172, 0;
	@%p13 bra 	$L__BB3_16;
$L__BB3_19:
	ld.param.f32 	%f169, [_ZN10tensorflow13sm120_kernels26sm120_mixed_precision_gemmEPK6__halfS3_Pfiiiff_param_7];
	ld.param.u64 	%rd61, [_ZN10tensorflow13sm120_kernels26sm120_mixed_precision_gemmEPK6__halfS3_Pfiiiff_param_2];
	setp.eq.f32 	%p14, %f169, 0f00000000;
	mul.lo.s32 	%r149, %r1, %r40;
	cvt.s64.s32 	%rd49, %r2;
	cvt.s64.s32 	%rd50, %r149;
	add.s64 	%rd51, %rd50, %rd49;
	cvta.to.global.u64 	%rd52, %rd61;
	shl.b64 	%rd53, %rd51, 2;
	add.s64 	%rd5, %rd52, %rd53;
	@%p14 bra 	$L__BB3_21;
	ld.param.f32 	%f170, [_ZN10tensorflow13sm120_kernels26sm120_mixed_precision_gemmEPK6__halfS3_Pfiiiff_param_7];
	ld.param.f32 	%f168, [_ZN10tensorflow13sm120_kernels26sm120_mixed_precision_gemmEPK6__halfS3_Pfiiiff_param_6];
	wmma.load.c.sync.aligned.row.m16n16k16.global.f32 	{%f151, %f152, %f153, %f154, %f155, %f156, %f157, %f158}, [%rd5], %r40;
	mul.f32 	%f159, %f170, %f151;
	fma.rn.f32 	%f251, %f168, %f243, %f159;
	mul.f32 	%f160, %f170, %f152;
	fma.rn.f32 	%f252, %f168, %f244, %f160;
	mul.f32 	%f161, %f170, %f153;
	fma.rn.f32 	%f253, %f168, %f245, %f161;
	mul.f32 	%f162, %f170, %f154;
	fma.rn.f32 	%f254, %f168, %f246, %f162;
	mul.f32 	%f163, %f170, %f155;
	fma.rn.f32 	%f255, %f168, %f247, %f163;
	mul.f32 	%f164, %f170, %f156;
	fma.rn.f32 	%f256, %f168, %f248, %f164;
	mul.f32 	%f165, %f170, %f157;
	fma.rn.f32 	%f257, %f168, %f249, %f165;
	mul.f32 	%f166, %f170, %f158;
	fma.rn.f32 	%f258, %f168, %f250, %f166;
	bra.uni 	$L__BB3_22;
$L__BB3_21:
	ld.param.f32 	%f167, [_ZN10tensorflow13sm120_kernels26sm120_mixed_precision_gemmEPK6__halfS3_Pfiiiff_param_6];
	mul.f32 	%f251, %f167, %f243;
	mul.f32 	%f252, %f167, %f244;
	mul.f32 	%f253, %f167, %f245;
	mul.f32 	%f254, %f167, %f246;
	mul.f32 	%f255, %f167, %f247;
	mul.f32 	%f256, %f167, %f248;
	mul.f32 	%f257, %f167, %f249;
	mul.f32 	%f258, %f167, %f250;
$L__BB3_22:
	wmma.store.d.sync.aligned.row.m16n16k16.global.f32 	[%rd5], {%f251, %f252, %f253, %f254, %f255, %f256, %f257, %f258}, %r40;
$L__BB3_23:
	ret;

}


// ===== COMPILED SASS (sm_100) =====

	.target	sm_100

	.elftype	@"ET_EXEC"


//--------------------- .note.nv.tkinfo           --------------------------
	.section	.note.nv.tkinfo,"",@"SHT_NOTE"
	.sectionflags	@"SHF_NOTE_NV_TKINFO"
	.tkinfo
        /*0018*/ 	.word	0x00000002
        /*0030*/ 	.string	""
        /*0030*/ 	.string	"ptxas"
        /*0030*/ 	.string	"Cuda compilation tools, release 13.0, V13.0.88"
        /*0030*/ 	.string	"Build cuda_13.0.r13.0/compiler.36424714_0"
        /*0030*/ 	.string	"-arch sm_100 -m 64 "



//--------------------- .note.nv.cuinfo           --------------------------
	.section	.note.nv.cuinfo,"",@"SHT_NOTE"
	.sectionflags	@"SHF_NOTE_NV_CUINFO"
        /*0018*/ 	.short	0x0002
        /*001a*/ 	.short	0x0064
        /*001c*/ 	.short	0x0082
	.zero		2


//--------------------- .nv.info                  --------------------------
	.section	.nv.info,"",@"SHT_CUDA_INFO"
	.align	4


	//----- nvinfo : EIATTR_REGCOUNT
	.align		4
        /*0000*/ 	.byte	0x04, 0x2f
        /*0002*/ 	.short	(.L_41 - .L_40)
	.align		4
.L_40:
        /*0004*/ 	.word	index@(_ZN3cub18CUB_300001_SM_10006detail11EmptyKernelIvEEvv)
        /*0008*/ 	.word	0x00000004


	//----- nvinfo : EIATTR_FRAME_SIZE
	.align		4
.L_41:
        /*000c*/ 	.byte	0x04, 0x11
        /*000e*/ 	.short	(.L_43 - .L_42)
	.align		4
.L_42:
        /*0010*/ 	.word	index@(_ZN3cub18CUB_300001_SM_10006detail11EmptyKernelIvEEvv)
        /*0014*/ 	.word	0x00000000


	//----- nvinfo : EIATTR_REGCOUNT
	.align		4
.L_43:
        /*0018*/ 	.byte	0x04, 0x2f
        /*001a*/ 	.short	(.L_45 - .L_44)
	.align		4
.L_44:
        /*001c*/ 	.word	index@(_ZN10tensorflow13sm120_kernels19sm120_matmul_kernelEPKfS2_Pfiii)
        /*0020*/ 	.word	0x00000028


	//----- nvinfo : EIATTR_FRAME_SIZE
	.align		4
.L_45:
        /*0024*/ 	.byte	0x04, 0x11
        /*0026*/ 	.short	(.L_47 - .L_46)
	.align		4
.L_46:
        /*0028*/ 	.word	index@(_ZN10tensorflow13sm120_kernels19sm120_matmul_kernelEPKfS2_Pfiii)
        /*002c*/ 	.word	0x00000000


	//----- nvinfo : EIATTR_REGCOUNT
	.align		4
.L_47:
        /*0030*/ 	.byte	0x04, 0x2f
        /*0032*/ 	.short	(.L_49 - .L_48)
	.align		4
.L_48:
        /*0034*/ 	.word	index@(_ZN10tensorflow13sm120_kernels24sm120_elementwise_kernelEPKfS2_Pfii)
        /*0038*/ 	.word	0x00000014


	//----- nvinfo : EIATTR_FRAME_SIZE
	.align		4
.L_49:
        /*003c*/ 	.byte	0x04, 0x11
        /*003e*/ 	.short	(.L_51 - .L_50)
	.align		4
.L_50:
        /*0040*/ 	.word	index@(_ZN10tensorflow13sm120_kernels24sm120_elementwise_kernelEPKfS2_Pfii)
        /*0044*/ 	.word	0x00000000


	//----- nvinfo : EIATTR_REGCOUNT
	.align		4
.L_51:
        /*0048*/ 	.byte	0x04, 0x2f
        /*004a*/ 	.short	(.L_53 - .L_52)
	.align		4
.L_52:
        /*004c*/ 	.word	index@(_ZN10tensorflow13sm120_kernels26sm120_mixed_precision_gemmEPK6__halfS3_Pfiiiff)
        /*0050*/ 	.word	0x00000020


	//----- nvinfo : EIATTR_FRAME_SIZE
	.align		4
.L_53:
        /*0054*/ 	.byte	0x04, 0x11
        /*0056*/ 	.short	(.L_55 - .L_54)
	.align		4
.L_54:
        /*0058*/ 	.word	index@(_ZN10tensorflow13sm120_kernels26sm120_mixed_precision_gemmEPK6__halfS3_Pfiiiff)
        /*005c*/ 	.word	0x00000000


	//----- nvinfo : EIATTR_MIN_STACK_SIZE
	.align		4
.L_55:
        /*0060*/ 	.byte	0x04, 0x12
        /*0062*/ 	.short	(.L_57 - .L_56)
	.align		4
.L_56:
        /*0064*/ 	.word	index@(_ZN10tensorflow13sm120_kernels26sm120_mixed_precision_gemmEPK6__halfS3_Pfiiiff)
        /*0068*/ 	.word	0x00000000


	//----- nvinfo : EIATTR_MIN_STACK_SIZE
	.align		4
.L_57:
        /*006c*/ 	.byte	0x04, 0x12
        /*006e*/ 	.short	(.L_59 - .L_58)
	.align		4
.L_58:
        /*0070*/ 	.word	index@(_ZN10tensorflow13sm120_kernels24sm120_elementwise_kernelEPKfS2_Pfii)
        /*0074*/ 	.word	0x00000000


	//----- nvinfo : EIATTR_MIN_STACK_SIZE
	.align		4
.L_59:
        /*0078*/ 	.byte	0x04, 0x12
        /*007a*/ 	.short	(.L_61 - .L_60)
	.align		4
.L_60:
        /*007c*/ 	.word	index@(_ZN10tensorflow13sm120_kernels19sm120_matmul_kernelEPKfS2_Pfiii)
        /*0080*/ 	.word	0x00000000


	//----- nvinfo : EIATTR_MIN_STACK_SIZE
	.align		4
.L_61:
        /*0084*/ 	.byte	0x04, 0x12
        /*0086*/ 	.short	(.L_63 - .L_62)
	.align		4
.L_62:
        /*0088*/ 	.word	index@(_ZN3cub18CUB_300001_SM_10006detail11EmptyKernelIvEEvv)
        /*008c*/ 	.word	0x00000000
.L_63:


//--------------------- .nv.compat                --------------------------
	.section	.nv.compat,"",@"SHT_CUDA_COMPAT_INFO"
	.align	4
        /*0000*/ 	.byte	0x02, 0x09, 0x00, 0x00, 0x02, 0x02, 0x01, 0x00, 0x02, 0x05, 0x05, 0x00, 0x03, 0x07, 0x01, 0x01
        /*0010*/ 	.byte	0x02, 0x03, 0x00, 0x00, 0x02, 0x06, 0x01, 0x00, 0x04, 0x0b, 0x08, 0x00, 0x09, 0x00, 0x00, 0x00
        /*0020*/ 	.byte	0x00, 0x00, 0x00, 0x00


//--------------------- .nv.info._ZN10tensorflow13sm120_kernels26sm120_mixed_precision_gemmEPK6__halfS3_Pfiiiff --------------------------
	.section	.nv.info._ZN10tensorflow13sm120_kernels26sm120_mixed_precision_gemmEPK6__halfS3_Pfiiiff,"",@"SHT_CUDA_INFO"
	.sectionflags	@""
	.align	4


	//----- nvinfo : EIATTR_CUDA_API_VERSION
	.align		4
        /*0000*/ 	.byte	0x04, 0x37
        /*0002*/ 	.short	(.L_65 - .L_64)
.L_64:
        /*0004*/ 	.word	0x00000082


	//----- nvinfo : EIATTR_KPARAM_INFO
	.align		4
.L_65:
        /*0008*/ 	.byte	0x04, 0x17
        /*000a*/ 	.short	(.L_67 - .L_66)
.L_66:
        /*000c*/ 	.word	0x00000000
        /*0010*/ 	.short	0x0007
        /*0012*/ 	.short	0x0028
        /*0014*/ 	.byte	0x00, 0xf0, 0x11, 0x00


	//----- nvinfo : EIATTR_KPARAM_INFO
	.align		4
.L_67:
        /*0018*/ 	.byte	0x04, 0x17
        /*001a*/ 	.short	(.L_69 - .L_68)
.L_68:
        /*001c*/ 	.word	0x00000000
        /*0020*/ 	.short	0x0006
        /*0022*/ 	.short	0x0024
        /*0024*/ 	.byte	0x00, 0xf0, 0x11, 0x00


	//----- nvinfo : EIATTR_KPARAM_INFO
	.align		4
.L_69:
        /*0028*/ 	.byte	0x04, 0x17
        /*002a*/ 	.short	(.L_71 - .L_70)
.L_70:
        /*002c*/ 	.word	0x00000000
        /*0030*/ 	.short	0x0005
        /*0032*/ 	.short	0x0020
        /*0034*/ 	.byte	0x00, 0xf0, 0x11, 0x00


	//----- nvinfo : EIATTR_KPARAM_INFO
	.align		4
.L_71:
        /*0038*/ 	.byte	0x04, 0x17
        /*003a*/ 	.short	(.L_73 - .L_72)
.L_72:
        /*003c*/ 	.word	0x00000000
        /*0040*/ 	.short	0x0004
        /*0042*/ 	.short	0x001c
        /*0044*/ 	.byte	0x00, 0xf0, 0x11, 0x00


	//----- nvinfo : EIATTR_KPARAM_INFO
	.align		4
.L_73:
        /*0048*/ 	.byte	0x04, 0x17
        /*004a*/ 	.short	(.L_75 - .L_74)
.L_74:
        /*004c*/ 	.word	0x00000000
        /*0050*/ 	.short	0x0003
        /*0052*/ 	.short	0x0018
        /*0054*/ 	.byte	0x00, 0xf0, 0x11, 0x00


	//----- nvinfo : EIATTR_KPARAM_INFO
	.align		4
.L_75:
        /*0058*/ 	.byte	0x04, 0x17
        /*005a*/ 	.short	(.L_77 - .L_76)
.L_76:
        /*005c*/ 	.word	0x00000000
        /*0060*/ 	.short	0x0002
        /*0062*/ 	.short	0x0010
        /*0064*/ 	.byte	0x00, 0xf5, 0x21, 0x00


	//----- nvinfo : EIATTR_KPARAM_INFO
	.align		4
.L_77:
        /*0068*/ 	.byte	0x04, 0x17
        /*006a*/ 	.short	(.L_79 - .L_78)
.L_78:
        /*006c*/ 	.word	0x00000000
        /*0070*/ 	.short	0x0001
        /*0072*/ 	.short	0x0008
        /*0074*/ 	.byte	0x00, 0xf5, 0x21, 0x00


	//----- nvinfo : EIATTR_KPARAM_INFO
	.align		4
.L_79:
        /*0078*/ 	.byte	0x04, 0x17
        /*007a*/ 	.short	(.L_81 - .L_80)
.L_80:
        /*007c*/ 	.word	0x00000000
        /*0080*/ 	.short	0x0000
        /*0082*/ 	.short	0x0000
        /*0084*/ 	.byte	0x00, 0xf5, 0x21, 0x00


	//----- nvinfo : EIATTR_SPARSE_MMA_MASK
	.align		4
.L_81:
        /*0088*/ 	.byte	0x03, 0x50
        /*008a*/ 	.short	0x0000


	//----- nvinfo : EIATTR_WMMA_USED
	.align		4
        /*008c*/ 	.byte	0x01, 0x2b
	.zero		2


	//----- nvinfo : EIATTR_MAXREG_COUNT
	.align		4
        /*0090*/ 	.byte	0x03, 0x1b
        /*0092*/ 	.short	0x0020


	//----- nvinfo : EIATTR_MERCURY_ISA_VERSION
	.align		4
        /*0094*/ 	.byte	0x03, 0x5f
        /*0096*/ 	.short	0x0101


	//----- nvinfo : EIATTR_VRC_CTA_INIT_COUNT
	.align		4
        /*0098*/ 	.byte	0x02, 0x4a
	.zero		1
	.zero		1


	//----- nvinfo : EIATTR_EXIT_INSTR_OFFSETS
	.align		4
        /*009c*/ 	.byte	0x04, 0x1c
        /*009e*/ 	.short	(.L_83 - .L_82)


	//   ....[0]....
.L_82:
        /*00a0*/ 	.word	0x000002c0


	//   ....[1]....
        /*00a4*/ 	.word	0x00001640


	//----- nvinfo : EIATTR_MAX_THREADS
	.align		4
.L_83:
        /*00a8*/ 	.byte	0x04, 0x05
        /*00aa*/ 	.short	(.L_85 - .L_84)
.L_84:
        /*00ac*/ 	.word	0x00000100
        /*00b0*/ 	.word	0x00000001
        /*00b4*/ 	.word	0x00000001


	//----- nvinfo : EIATTR_CBANK_PARAM_SIZE
	.align		4
.L_85:
        /*00b8*/ 	.byte	0x03, 0x19
        /*00ba*/ 	.short	0x002c


	//----- nvinfo : EIATTR_PARAM_CBANK
	.align		4
        /*00bc*/ 	.byte	0x04, 0x0a
        /*00be*/ 	.short	(.L_87 - .L_86)
	.align		4
.L_86:
        /*00c0*/ 	.word	index@(.nv.constant0._ZN10tensorflow13sm120_kernels26sm120_mixed_precision_gemmEPK6__halfS3_Pfiiiff)
        /*00c4*/ 	.short	0x0380
        /*00c6*/ 	.short	0x002c


	//----- nvinfo : EIATTR_SW_WAR
	.align		4
.L_87:
        /*00c8*/ 	.byte	0x04, 0x36
        /*00ca*/ 	.short	(.L_89 - .L_88)
.L_88:
        /*00cc*/ 	.word	0x00000008
.L_89:


//--------------------- .nv.info._ZN10tensorflow13sm120_kernels24sm120_elementwise_kernelEPKfS2_Pfii --------------------------
	.section	.nv.info._ZN10tensorflow13sm120_kernels24sm120_elementwise_kernelEPKfS2_Pfii,"",@"SHT_CUDA_INFO"
	.sectionflags	@""
	.align	4


	//----- nvinfo : EIATTR_CUDA_API_VERSION
	.align		4
        /*0000*/ 	.byte	0x04, 0x37
        /*0002*/ 	.short	(.L_91 - .L_90)
.L_90:
        /*0004*/ 	.word	0x00000082


	//----- nvinfo : EIATTR_KPARAM_INFO
	.align		4
.L_91:
        /*0008*/ 	.byte	0x04, 0x17
        /*000a*/ 	.short	(.L_93 - .L_92)
.L_92:
        /*000c*/ 	.word	0x00000000
        /*0010*/ 	.short	0x0004
        /*0012*/ 	.short	0x001c
        /*0014*/ 	.byte	0x00, 0xf0, 0x11, 0x00


	//----- nvinfo : EIATTR_KPARAM_INFO
	.align		4
.L_93:
        /*0018*/ 	.byte	0x04, 0x17
        /*001a*/ 	.short	(.L_95 - .L_94)
.L_94:
        /*001c*/ 	.word	0x00000000
        /*0020*/ 	.short	0x0003
        /*0022*/ 	.short	0x0018
        /*0024*/ 	.byte	0x00, 0xf0, 0x11, 0x00


	//----- nvinfo : EIATTR_KPARAM_INFO
	.align		4
.L_95:
        /*0028*/ 	.byte	0x04, 0x17
        /*002a*/ 	.short	(.L_97 - .L_96)
.L_96:
        /*002c*/ 	.word	0x00000000
        /*0030*/ 	.short	0x0002
        /*0032*/ 	.short	0x0010
        /*0034*/ 	.byte	0x00, 0xf5, 0x21, 0x00


	//----- nvinfo : EIATTR_KPARAM_INFO
	.align		4
.L_97:
        /*0038*/ 	.byte	0x04, 0x17
        /*003a*/ 	.short	(.L_99 - .L_98)
.L_98:
        /*003c*/ 	.word	0x00000000
        /*0040*/ 	.short	0x0001
        /*0042*/ 	.short	0x0008
        /*0044*/ 	.byte	0x00, 0xf5, 0x21, 0x00


	//----- nvinfo : EIATTR_KPARAM_INFO
	.align		4
.L_99:
        /*0048*/ 	.byte	0x04, 0x17
        /*004a*/ 	.short	(.L_101 - .L_100)
.L_100:
        /*004c*/ 	.word	0x00000000
        /*0050*/ 	.short	0x0000
        /*0052*/ 	.short	0x0000
        /*0054*/ 	.byte	0x00, 0xf5, 0x21, 0x00


	//----- nvinfo : EIATTR_SPARSE_MMA_MASK
	.align		4
.L_101:
        /*0058*/ 	.byte	0x03, 0x50
        /*005a*/ 	.short	0x0000


	//----- nvinfo : EIATTR_MAXREG_COUNT
	.align		4
        /*005c*/ 	.byte	0x03, 0x1b
        /*005e*/ 	.short	0x0020


	//----- nvinfo : EIATTR_MERCURY_ISA_VERSION
	.align		4
        /*0060*/ 	.byte	0x03, 0x5f
        /*0062*/ 	.short	0x0101


	//----- nvinfo : EIATTR_VRC_CTA_INIT_COUNT
	.align		4
        /*0064*/ 	.byte	0x02, 0x4a
	.zero		1
	.zero		1


	//----- nvinfo : EIATTR_EXIT_INSTR_OFFSETS
	.align		4
        /*0068*/ 	.byte	0x04, 0x1c
        /*006a*/ 	.short	(.L_103 - .L_102)


	//   ....[0]....
.L_102:
        /*006c*/ 	.word	0x00000090


	//   ....[1]....
        /*0070*/ 	.word	0x00000290


	//   ....[2]....
        /*0074*/ 	.word	0x00000310


	//   ....[3]....
        /*0078*/ 	.word	0x000003c0


	//   ....[4]....
        /*007c*/ 	.word	0x00000470


	//----- nvinfo : EIATTR_INDIRECT_BRANCH_TARGETS
	.align		4
.L_103:
        /*0080*/ 	.byte	0x04, 0x34
        /*0082*/ 	.short	(.L_105 - .L_104)


	//   ....[0]....
.L_104:
        /*0084*/ 	.word	.L_x_21@srel
        /*0088*/ 	.short	0x0
        /*008a*/ 	.short	0x0
        /*008c*/ 	.word	0x3
        /*0090*/ 	.word	.L_x_14@srel
        /*0094*/ 	.word	.L_x_15@srel
        /*0098*/ 	.word	.L_x_24@srel


	//----- nvinfo : EIATTR_MAX_THREADS
	.align		4
.L_105:
        /*009c*/ 	.byte	0x04, 0x05
        /*009e*/ 	.short	(.L_107 - .L_106)
.L_106:
        /*00a0*/ 	.word	0x00000400
        /*00a4*/ 	.word	0x00000001
        /*00a8*/ 	.word	0x00000001


	//----- nvinfo : EIATTR_CRS_STACK_SIZE
	.align		4
.L_107:
        /*00ac*/ 	.byte	0x04, 0x1e
        /*00ae*/ 	.short	(.L_109 - .L_108)
.L_108:
        /*00b0*/ 	.word	0x00000000


	//----- nvinfo : EIATTR_CBANK_PARAM_SIZE
	.align		4
.L_109:
        /*00b4*/ 	.byte	0x03, 0x19
        /*00b6*/ 	.short	0x0020


	//----- nvinfo : EIATTR_PARAM_CBANK
	.align		4
        /*00b8*/ 	.byte	0x04, 0x0a
        /*00ba*/ 	.short	(.L_111 - .L_110)
	.align		4
.L_110:
        /*00bc*/ 	.word	index@(.nv.constant0._ZN10tensorflow13sm120_kernels24sm120_elementwise_kernelEPKfS2_Pfii)
        /*00c0*/ 	.short	0x0380
        /*00c2*/ 	.short	0x0020


	//----- nvinfo : EIATTR_SW_WAR
	.align		4
.L_111:
        /*00c4*/ 	.byte	0x04, 0x36
        /*00c6*/ 	.short	(.L_113 - .L_112)
.L_112:
        /*00c8*/ 	.word	0x00000008
.L_113:


//--------------------- .nv.info._ZN10tensorflow13sm120_kernels19sm120_matmul_kernelEPKfS2_Pfiii --------------------------
	.section	.nv.info._ZN10tensorflow13sm120_kernels19sm120_matmul_kernelEPKfS2_Pfiii,"",@"SHT_CUDA_INFO"
	.sectionflags	@""
	.align	4


	//----- nvinfo : EIATTR_CUDA_API_VERSION
	.align		4
        /*0000*/ 	.byte	0x04, 0x37
        /*0002*/ 	.short	(.L_115 - .L_114)
.L_114:
        /*0004*/ 	.word	0x00000082


	//----- nvinfo : EIATTR_KPARAM_INFO
	.align		4
.L_115:
        /*0008*/ 	.byte	0x04, 0x17
        /*000a*/ 	.short	(.L_117 - .L_116)
.L_116:
        /*000c*/ 	.word	0x00000000
        /*0010*/ 	.short	0x0005
        /*0012*/ 	.short	0x0020
        /*0014*/ 	.byte	0x00, 0xf0, 0x11, 0x00


	//----- nvinfo : EIATTR_KPARAM_INFO
	.align		4
.L_117:
        /*0018*/ 	.byte	0x04, 0x17
        /*001a*/ 	.short	(.L_119 - .L_118)
.L_118:
        /*001c*/ 	.word	0x00000000
        /*0020*/ 	.short	0x0004
        /*0022*/ 	.short	0x001c
        /*0024*/ 	.byte	0x00, 0xf0, 0x11, 0x00


	//----- nvinfo : EIATTR_KPARAM_INFO
	.align		4
.L_119:
        /*0028*/ 	.byte	0x04, 0x17
        /*002a*/ 	.short	(.L_121 - .L_120)
.L_120:
        /*002c*/ 	.word	0x00000000
        /*0030*/ 	.short	0x0003
        /*0032*/ 	.short	0x0018
        /*0034*/ 	.byte	0x00, 0xf0, 0x11, 0x00


	//----- nvinfo : EIATTR_KPARAM_INFO
	.align		4
.L_121:
        /*0038*/ 	.byte	0x04, 0x17
        /*003a*/ 	.short	(.L_123 - .L_122)
.L_122:
        /*003c*/ 	.word	0x00000000
        /*0040*/ 	.short	0x0002
        /*0042*/ 	.short	0x0010
        /*0044*/ 	.byte	0x00, 0xf5, 0x21, 0x00


	//----- nvinfo : EIATTR_KPARAM_INFO
	.align		4
.L_123:
        /*0048*/ 	.byte	0x04, 0x17
        /*004a*/ 	.short	(.L_125 - .L_124)
.L_124:
        /*004c*/ 	.word	0x00000000
        /*0050*/ 	.short	0x0001
        /*0052*/ 	.short	0x0008
        /*0054*/ 	.byte	0x00, 0xf5, 0x21, 0x00


	//----- nvinfo : EIATTR_KPARAM_INFO
	.align		4
.L_125:
        /*0058*/ 	.byte	0x04, 0x17
        /*005a*/ 	.short	(.L_127 - .L_126)
.L_126:
        /*005c*/ 	.word	0x00000000
        /*0060*/ 	.short	0x0000
        /*0062*/ 	.short	0x0000
        /*0064*/ 	.byte	0x00, 0xf5, 0x21, 0x00


	//----- nvinfo : EIATTR_SPARSE_MMA_MASK
	.align		4
.L_127:
        /*0068*/ 	.byte	0x03, 0x50
        /*006a*/ 	.short	0x0000


	//----- nvinfo : EIATTR_MAXREG_COUNT
	.align		4
        /*006c*/ 	.byte	0x03, 0x1b
        /*006e*/ 	.short	0x0040


	//----- nvinfo : EIATTR_NUM_BARRIERS
	.align		4
        /*0070*/ 	.byte	0x02, 0x4c
        /*0072*/ 	.byte	0x01
	.zero		1


	//----- nvinfo : EIATTR_MERCURY_ISA_VERSION
	.align		4
        /*0074*/ 	.byte	0x03, 0x5f
        /*0076*/ 	.short	0x0101


	//----- nvinfo : EIATTR_VRC_CTA_INIT_COUNT
	.align		4
        /*0078*/ 	.byte	0x02, 0x4a
	.zero		1
	.zero		1


	//----- nvinfo : EIATTR_EXIT_INSTR_OFFSETS
	.align		4
        /*007c*/ 	.byte	0x04, 0x1c
        /*007e*/ 	.short	(.L_129 - .L_128)


	//   ....[0]....
.L_128:
        /*0080*/ 	.word	0x00000840


	//   ....[1]....
        /*0084*/ 	.word	0x00000890


	//----- nvinfo : EIATTR_MAX_THREADS
	.align		4
.L_129:
        /*0088*/ 	.byte	0x04, 0x05
        /*008a*/ 	.short	(.L_131 - .L_130)
.L_130:
        /*008c*/ 	.word	0x00000100
        /*0090*/ 	.word	0x00000001
        /*0094*/ 	.word	0x00000001


	//----- nvinfo : EIATTR_CBANK_PARAM_SIZE
	.align		4
.L_131:
        /*0098*/ 	.byte	0x03, 0x19
        /*009a*/ 	.short	0x0024


	//----- nvinfo : EIATTR_PARAM_CBANK
	.align		4
        /*009c*/ 	.byte	0x04, 0x0a
        /*009e*/ 	.short	(.L_133 - .L_132)
	.align		4
.L_132:
        /*00a0*/ 	.word	index@(.nv.constant0._ZN10tensorflow13sm120_kernels19sm120_matmul_kernelEPKfS2_Pfiii)
        /*00a4*/ 	.short	0x0380
        /*00a6*/ 	.short	0x0024


	//----- nvinfo : EIATTR_SW_WAR
	.align		4
.L_133:
        /*00a8*/ 	.byte	0x04, 0x36
        /*00aa*/ 	.short	(.L_135 - .L_134)
.L_134:
        /*00ac*/ 	.word	0x00000008
.L_135:


//--------------------- .nv.info._ZN3cub18CUB_300001_SM_10006detail11EmptyKernelIvEEvv --------------------------
	.section	.nv.info._ZN3cub18CUB_300001_SM_10006detail11EmptyKernelIvEEvv,"",@"SHT_CUDA_INFO"
	.sectionflags	@""
	.align	4


	//----- nvinfo : EIATTR_CUDA_API_VERSION
	.align		4
        /*0000*/ 	.byte	0x04, 0x37
        /*0002*/ 	.short	(.L_137 - .L_136)
.L_136:
        /*0004*/ 	.word	0x00000082


	//----- nvinfo : EIATTR_SPARSE_MMA_MASK
	.align		4
.L_137:
        /*0008*/ 	.byte	0x03, 0x50
        /*000a*/ 	.short	0x0000


	//----- nvinfo : EIATTR_MAXREG_COUNT
	.align		4
        /*000c*/ 	.byte	0x03, 0x1b
        /*000e*/ 	.short	0x00ff


	//----- nvinfo : EIATTR_MERCURY_ISA_VERSION
	.align		4
        /*0010*/ 	.byte	0x03, 0x5f
        /*0012*/ 	.short	0x0101


	//----- nvinfo : EIATTR_VRC_CTA_INIT_COUNT
	.align		4
        /*0014*/ 	.byte	0x02, 0x4a
	.zero		1
	.zero		1


	//----- nvinfo : EIATTR_EXIT_INSTR_OFFSETS
	.align		4
        /*0018*/ 	.byte	0x04, 0x1c
        /*001a*/ 	.short	(.L_139 - .L_138)


	//   ....[0]....
.L_138:
        /*001c*/ 	.word	0x00000010


	//----- nvinfo : EIATTR_SW_WAR
	.align		4
.L_139:
        /*0020*/ 	.byte	0x04, 0x36
        /*0022*/ 	.short	(.L_141 - .L_140)
.L_140:
        /*0024*/ 	.word	0x00000008
.L_141:


//--------------------- .nv.callgraph             --------------------------
	.section	.nv.callgraph,"",@"SHT_CUDA_CALLGRAPH"
	.align	4
	.sectionentsize	8
	.align		4
        /*0000*/ 	.word	0x00000000
	.align		4
        /*0004*/ 	.word	0xffffffff
	.align		4
        /*0008*/ 	.word	0x00000000
	.align		4
        /*000c*/ 	.word	0xfffffffe
	.align		4
        /*0010*/ 	.word	0x00000000
	.align		4
        /*0014*/ 	.word	0xfffffffd
	.align		4
        /*0018*/ 	.word	0x00000000
	.align		4
        /*001c*/ 	.word	0xfffffffc


//--------------------- .nv.constant4             --------------------------
	.section	.nv.constant4,"a",@progbits
	.align	8
	.align		8
.nv.constant4:
        /*0000*/ 	.dword	_ZN34_INTERNAL_ff31969b_4_k_cu_7e45c8224cuda3std3__45__cpo5beginE
	.align		8
        /*0008*/ 	.dword	_ZN34_INTERNAL_ff31969b_4_k_cu_7e45c8224cuda3std3__45__cpo3endE
	.align		8
        /*0010*/ 	.dword	_ZN34_INTERNAL_ff31969b_4_k_cu_7e45c8224cuda3std3__45__cpo6cbeginE
	.align		8
        /*0018*/ 	.dword	_ZN34_INTERNAL_ff31969b_4_k_cu_7e45c8224cuda3std3__45__cpo4cendE
	.align		8
        /*0020*/ 	.dword	_ZN34_INTERNAL_ff31969b_4_k_cu_7e45c8224cuda3std3__45__cpo6rbeginE
	.align		8
        /*0028*/ 	.dword	_ZN34_INTERNAL_ff31969b_4_k_cu_7e45c8224cuda3std3__45__cpo4rendE
	.align		8
        /*0030*/ 	.dword	_ZN34_INTERNAL_ff31969b_4_k_cu_7e45c8224cuda3std3__45__cpo7crbeginE
	.align		8
        /*0038*/ 	.dword	_ZN34_INTERNAL_ff31969b_4_k_cu_7e45c8224cuda3std3__45__cpo5crendE
	.align		8
        /*0040*/ 	.dword	_ZN34_INTERNAL_ff31969b_4_k_cu_7e45c8224cuda3std3__436_GLOBAL__N__ff31969b_4_k_cu_7e45c8226ignoreE
	.align		8
        /*0048*/ 	.dword	_ZN34_INTERNAL_ff31969b_4_k_cu_7e45c8224cuda3std3__419piecewise_constructE
	.align		8
        /*0050*/ 	.dword	_ZN34_INTERNAL_ff31969b_4_k_cu_7e45c8224cuda3std3__48in_placeE
	.align		8
        /*0058*/ 	.dword	_ZN34_INTERNAL_ff31969b_4_k_cu_7e45c8224cuda3std3__420unreachable_sentinelE
	.align		8
        /*0060*/ 	.dword	_ZN34_INTERNAL_ff31969b_4_k_cu_7e45c8224cuda3std3__47nulloptE
	.align		8
        /*0068*/ 	.dword	_ZN34_INTERNAL_ff31969b_4_k_cu_7e45c8224cuda3std3__48unexpectE
	.align		8
        /*0070*/ 	.dword	_ZN34_INTERNAL_ff31969b_4_k_cu_7e45c8224cuda3std6ranges3__45__cpo4swapE
	.align		8
        /*0078*/ 	.dword	_ZN34_INTERNAL_ff31969b_4_k_cu_7e45c8224cuda3std6ranges3__45__cpo9iter_moveE
	.align		8
        /*0080*/ 	.dword	_ZN34_INTERNAL_ff31969b_4_k_cu_7e45c8224cuda3std6ranges3__45__cpo5beginE
	.align		8
        /*0088*/ 	.dword	_ZN34_INTERNAL_ff31969b_4_k_cu_7e45c8224cuda3std6ranges3__45__cpo3endE
	.align		8
        /*0090*/ 	.dword	_ZN34_INTERNAL_ff31969b_4_k_cu_7e45c8224cuda3std6ranges3__45__cpo6cbeginE
	.align		8
        /*0098*/ 	.dword	_ZN34_INTERNAL_ff31969b_4_k_cu_7e45c8224cuda3std6ranges3__45__cpo4cendE
	.align		8
        /*00a0*/ 	.dword	_ZN34_INTERNAL_ff31969b_4_k_cu_7e45c8224cuda3std6ranges3__45__cpo7advanceE
	.align		8
        /*00a8*/ 	.dword	_ZN34_INTERNAL_ff31969b_4_k_cu_7e45c8224cuda3std6ranges3__45__cpo9iter_swapE
	.align		8
        /*00b0*/ 	.dword	_ZN34_INTERNAL_ff31969b_4_k_cu_7e45c8224cuda3std6ranges3__45__cpo4nextE
	.align		8
        /*00b8*/ 	.dword	_ZN34_INTERNAL_ff31969b_4_k_cu_7e45c8224cuda3std6ranges3__45__cpo4prevE
	.align		8
        /*00c0*/ 	.dword	_ZN34_INTERNAL_ff31969b_4_k_cu_7e45c8224cuda3std6ranges3__45__cpo4dataE
	.align		8
        /*00c8*/ 	.dword	_ZN34_INTERNAL_ff31969b_4_k_cu_7e45c8224cuda3std6ranges3__45__cpo5cdataE
	.align		8
        /*00d0*/ 	.dword	_ZN34_INTERNAL_ff31969b_4_k_cu_7e45c8224cuda3std6ranges3__45__cpo4sizeE
	.align		8
        /*00d8*/ 	.dword	_ZN34_INTERNAL_ff31969b_4_k_cu_7e45c8224cuda3std6ranges3__45__cpo5ssizeE
	.align		8
        /*00e0*/ 	.dword	_ZN34_INTERNAL_ff31969b_4_k_cu_7e45c8224cuda3std6ranges3__45__cpo8distanceE
	.align		8
        /*00e8*/ 	.dword	_ZN34_INTERNAL_ff31969b_4_k_cu_7e45c8226thrust24THRUST_300001_SM_1000_NS6system6detail10sequential3seqE
	.align		8
        /*00f0*/ 	.dword	_ZN34_INTERNAL_ff31969b_4_k_cu_7e45c8226thrust24THRUST_300001_SM_1000_NS12placeholders2_1E
	.align		8
        /*00f8*/ 	.dword	_ZN34_INTERNAL_ff31969b_4_k_cu_7e45c8226thrust24THRUST_300001_SM_1000_NS12placeholders2_2E
	.align		8
        /*0100*/ 	.dword	_ZN34_INTERNAL_ff31969b_4_k_cu_7e45c8226thrust24THRUST_300001_SM_1000_NS12placeholders2_3E
	.align		8
        /*0108*/ 	.dword	_ZN34_INTERNAL_ff31969b_4_k_cu_7e45c8226thrust24THRUST_300001_SM_1000_NS12placeholders2_4E
	.align		8
        /*0110*/ 	.dword	_ZN34_INTERNAL_ff31969b_4_k_cu_7e45c8226thrust24THRUST_300001_SM_1000_NS12placeholders2_5E
	.align		8
        /*0118*/ 	.dword	_ZN34_INTERNAL_ff31969b_4_k_cu_7e45c8226thrust24THRUST_300001_SM_1000_NS12placeholders2_6E
	.align		8
        /*0120*/ 	.dword	_ZN34_INTERNAL_ff31969b_4_k_cu_7e45c8226thrust24THRUST_300001_SM_1000_NS12placeholders2_7E
	.align		8
        /*0128*/ 	.dword	_ZN34_INTERNAL_ff31969b_4_k_cu_7e45c8226thrust24THRUST_300001_SM_1000_NS12placeholders2_8E
	.align		8
        /*0130*/ 	.dword	_ZN34_INTERNAL_ff31969b_4_k_cu_7e45c8226thrust24THRUST_300001_SM_1000_NS12placeholders2_9E
	.align		8
        /*0138*/ 	.dword	_ZN34_INTERNAL_ff31969b_4_k_cu_7e45c8226thrust24THRUST_300001_SM_1000_NS12placeholders3_10E


//--------------------- .nv.constant2._ZN10tensorflow13sm120_kernels24sm120_elementwise_kernelEPKfS2_Pfii --------------------------
	.section	.nv.constant2._ZN10tensorflow13sm120_kernels24sm120_elementwise_kernelEPKfS2_Pfii,"a",@progbits
	.sectionflags	@""
	.align	4
.nv.constant2._ZN10tensorflow13sm120_kernels24sm120_elementwise_kernelEPKfS2_Pfii:
        /*0000*/ 	.byte	0x20, 0x03, 0x00, 0x00, 0xd0, 0x03, 0x00, 0x00, 0x80, 0x01, 0x00, 0x00


//--------------------- .text._ZN10tensorflow13sm120_kernels26sm120_mixed_precision_gemmEPK6__halfS3_Pfiiiff --------------------------
	.section	.text._ZN10tensorflow13sm120_kernels26sm120_mixed_precision_gemmEPK6__halfS3_Pfiiiff,"ax",@progbits
	.align	128
        .global         _ZN10tensorflow13sm120_kernels26sm120_mixed_precision_gemmEPK6__halfS3_Pfiiiff
        .type           _ZN10tensorflow13sm120_kernels26sm120_mixed_precision_gemmEPK6__halfS3_Pfiiiff,@function
        .size           _ZN10tensorflow13sm120_kernels26sm120_mixed_precision_gemmEPK6__halfS3_Pfiiiff,(.L_x_25 - _ZN10tensorflow13sm120_kernels26sm120_mixed_precision_gemmEPK6__halfS3_Pfiiiff)
        .other          _ZN10tensorflow13sm120_kernels26sm120_mixed_precision_gemmEPK6__halfS3_Pfiiiff,@"STO_CUDA_ENTRY STV_DEFAULT"
_ZN10tensorflow13sm120_kernels26sm120_mixed_precision_gemmEPK6__halfS3_Pfiiiff:
.text._ZN10tensorflow13sm120_kernels26sm120_mixed_precision_gemmEPK6__halfS3_Pfiiiff:
[----:B------:R-:W-:Y:S08]  /*0000*/  LDC R1, c[0x0][0x37c] ;  /* 0x0000df00ff017b82 */ /* 0x000ff00000000800 */
[----:B------:R-:W0:Y:S01]  /*0010*/  LDC R3, c[0x0][0x398] ;  /* 0x0000e600ff037b82 */ /* 0x000e220000000800 */
[----:B------:R-:W1:Y:S01]  /*0020*/  S2R R9, SR_TID.X ;  /* 0x0000000000097919 */ /* 0x000e620000002100 */
[----:B------:R-:W2:Y:S06]  /*0030*/  LDCU UR7, c[0x0][0x39c] ;  /* 0x00007380ff0777ac */ /* 0x000eac0008000800 */
[----:B------:R-:W1:Y:S01]  /*0040*/  S2UR UR4, SR_CTAID.X ;  /* 0x00000000000479c3 */ /* 0x000e620000002500 */
[----:B0-----:R-:W-:-:S05]  /*0050*/  VIADD R0, R3, 0xf ;  /* 0x0000000f03007836 */ /* 0x001fca0000000000 */
[----:B------:R-:W-:-:S04]  /*0060*/  SHF.R.S32.HI R5, RZ, 0x1f, R0 ;  /* 0x0000001fff057819 */ /* 0x000fc80000011400 */
[----:B------:R-:W-:Y:S02]  /*0070*/  LEA.HI R5, R5, R0, RZ, 0x4 ;  /* 0x0000000005057211 */ /* 0x000fe400078f20ff */
[----:B------:R-:W1:Y:S02]  /*0080*/  LDC R0, c[0x0][0x360] ;  /* 0x0000d800ff007b82 */ /* 0x000e640000000800 */
[----:B------:R-:W-:-:S04]  /*0090*/  SHF.R.S32.HI R7, RZ, 0x4, R5 ;  /* 0x00000004ff077819 */ /* 0x000fc80000011405 */
[----:B------:R-:W-:-:S04]  /*00a0*/  IABS R11, R7 ;  /* 0x00000007000b7213 */ /* 0x000fc80000000000 */
[----:B------:R-:W0:Y:S01]  /*00b0*/  I2F.RP R6, R11 ;  /* 0x0000000b00067306 */ /* 0x000e220000209400 */
[----:B-1----:R-:W-:-:S07]  /*00c0*/  IMAD R0, R0, UR4, R9 ;  /* 0x0000000400007c24 */ /* 0x002fce000f8e0209 */
[----:B0-----:R-:W0:Y:S01]  /*00d0*/  MUFU.RCP R6, R6 ;  /* 0x0000000600067308 */ /* 0x001e220000001000 */
[----:B------:R-:W-:Y:S01]  /*00e0*/  SHF.R.U32.HI R2, RZ, 0x5, R0 ;  /* 0x00000005ff027819 */ /* 0x000fe20000011600 */
[----:B0-----:R-:W-:Y:S01]  /*00f0*/  VIADD R4, R6, 0xffffffe ;  /* 0x0ffffffe06047836 */ /* 0x001fe20000000000 */
[----:B------:R-:W-:-:S05]  /*0100*/  IABS R6, R7 ;  /* 0x0000000700067213 */ /* 0x000fca0000000000 */
[----:B------:R0:W1:Y:S02]  /*0110*/  F2I.FTZ.U32.TRUNC.NTZ R5, R4 ;  /* 0x0000000400057305 */ /* 0x000064000021f000 */
[----:B0-----:R-:W-:Y:S02]  /*0120*/  IMAD.MOV.U32 R4, RZ, RZ, RZ ;  /* 0x000000ffff047224 */ /* 0x001fe400078e00ff */
[----:B-1----:R-:W-:-:S04]  /*0130*/  IMAD.MOV R8, RZ, RZ, -R5 ;  /* 0x000000ffff087224 */ /* 0x002fc800078e0a05 */
[----:B------:R-:W-:Y:S01]  /*0140*/  IMAD.MOV.U32 R0, RZ, RZ, R8 ;  /* 0x000000ffff007224 */ /* 0x000fe200078e0008 */
[----:B------:R-:W-:-:S03]  /*0150*/  IABS R8, R2 ;  /* 0x0000000200087213 */ /* 0x000fc60000000000 */
[----:B------:R-:W-:Y:S02]  /*0160*/  IMAD R9, R0, R11, RZ ;  /* 0x0000000b00097224 */ /* 0x000fe400078e02ff */
[----:B------:R-:W-:Y:S02]  /*0170*/  IMAD.MOV.U32 R0, RZ, RZ, R8 ;  /* 0x000000ffff007224 */ /* 0x000fe400078e0008 */
[----:B------:R-:W-:-:S04]  /*0180*/  IMAD.HI.U32 R5, R5, R9, R4 ;  /* 0x0000000905057227 */ /* 0x000fc800078e0004 */
[----:B------:R-:W-:Y:S02]  /*0190*/  IMAD.MOV R4, RZ, RZ, -R6 ;  /* 0x000000ffff047224 */ /* 0x000fe400078e0a06 */
[----:B------:R-:W-:-:S04]  /*01a0*/  IMAD.HI.U32 R5, R5, R0, RZ ;  /* 0x0000000005057227 */ /* 0x000fc800078e00ff */
[----:B------:R-:W-:-:S05]  /*01b0*/  IMAD R0, R5, R4, R0 ;  /* 0x0000000405007224 */ /* 0x000fca00078e0200 */
[----:B------:R-:W-:-:S13]  /*01c0*/  ISETP.GT.U32.AND P2, PT, R11, R0, PT ;  /* 0x000000000b00720c */ /* 0x000fda0003f44070 */
[----:B------:R-:W-:Y:S02]  /*01d0*/  @!P2 IMAD.IADD R0, R0, 0x1, -R11 ;  /* 0x000000010000a824 */ /* 0x000fe400078e0a0b */
[----:B------:R-:W-:Y:S01]  /*01e0*/  @!P2 VIADD R5, R5, 0x1 ;  /* 0x000000010505a836 */ /* 0x000fe20000000000 */
[----:B------:R-:W-:Y:S02]  /*01f0*/  ISETP.NE.AND P2, PT, R7, RZ, PT ;  /* 0x000000ff0700720c */ /* 0x000fe40003f45270 */
[----:B------:R-:W-:Y:S02]  /*0200*/  ISETP.GE.U32.AND P0, PT, R0, R11, PT ;  /* 0x0000000b0000720c */ /* 0x000fe40003f06070 */
[----:B------:R-:W-:-:S04]  /*0210*/  LOP3.LUT R0, R2, R7, RZ, 0x3c, !PT ;  /* 0x0000000702007212 */ /* 0x000fc800078e3cff */
[----:B------:R-:W-:-:S07]  /*0220*/  ISETP.GE.AND P1, PT, R0, RZ, PT ;  /* 0x000000ff0000720c */ /* 0x000fce0003f26270 */
[----:B------:R-:W-:-:S06]  /*0230*/  @P0 VIADD R5, R5, 0x1 ;  /* 0x0000000105050836 */ /* 0x000fcc0000000000 */
[----:B------:R-:W-:Y:S01]  /*0240*/  @!P1 IMAD.MOV R5, RZ, RZ, -R5 ;  /* 0x000000ffff059224 */ /* 0x000fe200078e0a05 */
[----:B------:R-:W-:-:S05]  /*0250*/  @!P2 LOP3.LUT R5, RZ, R7, RZ, 0x33, !PT ;  /* 0x00000007ff05a212 */ /* 0x000fca00078e33ff */
[----:B------:R-:W-:Y:S02]  /*0260*/  IMAD.MOV R4, RZ, RZ, -R5 ;  /* 0x000000ffff047224 */ /* 0x000fe400078e0a05 */
[----:B------:R-:W-:Y:S02]  /*0270*/  IMAD.SHL.U32 R0, R5, 0x10, RZ ;  /* 0x0000001005007824 */ /* 0x000fe400078e00ff */
[----:B------:R-:W-:-:S03]  /*0280*/  IMAD R2, R7, R4, R2 ;  /* 0x0000000407027224 */ /* 0x000fc600078e0202 */
[----:B--2---:R-:W-:Y:S01]  /*0290*/  ISETP.GE.AND P0, PT, R0, UR7, PT ;  /* 0x0000000700007c0c */ /* 0x004fe2000bf06270 */
[----:B------:R-:W-:-:S05]  /*02a0*/  IMAD.SHL.U32 R2, R2, 0x10, RZ ;  /* 0x0000001002027824 */ /* 0x000fca00078e00ff */
[----:B------:R-:W-:-:S13]  /*02b0*/  ISETP.GE.OR P0, PT, R2, R3, P0 ;  /* 0x000000030200720c */ /* 0x000fda0000706670 */
[----:B------:R-:W-:Y:S05]  /*02c0*/  @P0 EXIT ;  /* 0x000000000000094d */ /* 0x000fea0003800000 */
[----:B------:R-:W0:Y:S01]  /*02d0*/  LDCU UR8, c[0x0][0x3a0] ;  /* 0x00007400ff0877ac */ /* 0x000e220008000800 */
[----:B------:R-:W-:Y:S02]  /*02e0*/  CS2R R4, SRZ ;  /* 0x0000000000047805 */ /* 0x000fe4000001ff00 */
[----:B------:R-:W-:Y:S02]  /*02f0*/  CS2R R6, SRZ ;  /* 0x0000000000067805 */ /* 0x000fe4000001ff00 */
[----:B------:R-:W-:Y:S02]  /*0300*/  CS2R R8, SRZ ;  /* 0x0000000000087805 */ /* 0x000fe4000001ff00 */
[----:B------:R-:W-:Y:S01]  /*0310*/  CS2R R10, SRZ ;  /* 0x00000000000a7805 */ /* 0x000fe2000001ff00 */
[----:B------:R-:W1:Y:S01]  /*0320*/  LDCU.64 UR16, c[0x0][0x358] ;  /* 0x00006b00ff1077ac */ /* 0x000e620008000a00 */
[----:B0-----:R-:W-:-:S09]  /*0330*/  UISETP.GT.AND UP0, UPT, UR8, URZ, UPT ;  /* 0x000000ff0800728c */ /* 0x001fd2000bf04270 */
[----:B-1----:R-:W-:Y:S05]  /*0340*/  BRA.U !UP0, `(.L_x_0) ;  /* 0x0000000d08b87547 */ /* 0x002fea000b800000 */
[----:B------:R-:W-:Y:S01]  /*0350*/  UISETP.GE.U32.AND UP0, UPT, UR8, 0x31, UPT ;  /* 0x000000310800788c */ /* 0x000fe2000bf06070 */
[----:B------:R-:W-:Y:S01]  /*0360*/  CS2R R10, SRZ ;  /* 0x00000000000a7805 */ /* 0x000fe2000001ff00 */
[----:B------:R-:W-:Y:S01]  /*0370*/  UIADD3 UR4, UPT, UPT, UR8, -0x1, URZ ;  /* 0xffffffff08047890 */ /* 0x000fe2000fffe0ff */
[----:B------:R-:W-:Y:S02]  /*0380*/  CS2R R8, SRZ ;  /* 0x0000000000087805 */ /* 0x000fe4000001ff00 */
[----:B------:R-:W-:Y:S02]  /*0390*/  CS2R R6, SRZ ;  /* 0x0000000000067805 */ /* 0x000fe4000001ff00 */
[----:B------:R-:W-:Y:S01]  /*03a0*/  CS2R R4, SRZ ;  /* 0x0000000000047805 */ /* 0x000fe2000001ff00 */
[----:B------:R-:W-:-:S03]  /*03b0*/  ULEA.HI UR5, UR4, 0x1, URZ, 0x1c ;  /* 0x0000000104057891 */ /* 0x000fc6000f8fe0ff */
[----:B------:R-:W-:Y:S01]  /*03c0*/  UMOV UR4, URZ ;  /* 0x000000ff00047c82 */ /* 0x000fe20008000000 */
[----:B------:R-:W-:Y:S08]  /*03d0*/  BRA.U !UP0, `(.L_x_1) ;  /* 0x0000000908bc7547 */ /* 0x000ff0000b800000 */
[----:B------:R-:W0:Y:S01]  /*03e0*/  LDC.64 R12, c[0x0][0x380] ;  /* 0x0000e000ff0c7b82 */ /* 0x000e220000000a00 */
[----:B------:R-:W-:Y:S01]  /*03f0*/  IMAD R17, R2, UR8, RZ ;  /* 0x0000000802117c24 */ /* 0x000fe2000f8e02ff */
[----:B------:R-:W-:Y:S01]  /*0400*/  ULOP3.LUT UR5, UR5, 0x1ffffffc, URZ, 0xc0, !UPT ;  /* 0x1ffffffc05057892 */ /* 0x000fe2000f8ec0ff */
[----:B------:R-:W-:Y:S01]  /*0410*/  IMAD.MOV.U32 R11, RZ, RZ, RZ ;  /* 0x000000ffff0b7224 */ /* 0x000fe200078e00ff */
[----:B------:R-:W-:Y:S02]  /*0420*/  UIMAD UR11, UR7, 0x30, URZ ;  /* 0x00000030070b78a4 */ /* 0x000fe4000f8e02ff */
[----:B------:R-:W-:Y:S01]  /*0430*/  USHF.L.U32 UR12, UR7, 0x5, URZ ;  /* 0x00000005070c7899 */ /* 0x000fe200080006ff */
[----:B------:R-:W1:Y:S01]  /*0440*/  LDCU UR9, c[0x0][0x3a0] ;  /* 0x00007400ff0977ac */ /* 0x000e620008000800 */
[----:B------:R-:W2:Y:S01]  /*0450*/  LDCU UR10, c[0x0][0x39c] ;  /* 0x00007380ff0a77ac */ /* 0x000ea20008000800 */
[----:B------:R-:W3:Y:S01]  /*0460*/  LDCU.64 UR18, c[0x0][0x388] ;  /* 0x00007100ff1277ac */ /* 0x000ee20008000a00 */
[----:B------:R-:W-:-:S02]  /*0470*/  USHF.L.U32 UR13, UR7, 0x4, URZ ;  /* 0x00000004070d7899 */ /* 0x000fc400080006ff */
[----:B------:R-:W-:Y:S01]  /*0480*/  UIADD3 UR5, UPT, UPT, -UR5, URZ, URZ ;  /* 0x000000ff05057290 */ /* 0x000fe2000fffe1ff */
[----:B0-----:R-:W-:Y:S01]  /*0490*/  IMAD.WIDE.U32 R12, R17, 0x2, R12 ;  /* 0x00000002110c7825 */ /* 0x001fe200078e000c */
[----:B------:R-:W-:Y:S01]  /*04a0*/  UMOV UR6, 0x20 ;  /* 0x0000002000067882 */ /* 0x000fe20000000000 */
[----:B------:R-:W-:Y:S01]  /*04b0*/  UMOV UR4, URZ ;  /* 0x000000ff00047c82 */ /* 0x000fe20008000000 */
[----:B------:R-:W-:-:S05]  /*04c0*/  IADD3 R16, P0, PT, R12, 0x40, RZ ;  /* 0x000000400c107810 */ /* 0x000fca0007f1e0ff */
[----:B-123--:R-:W-:-:S08]  /*04d0*/  IMAD.X R3, RZ, RZ, R13, P0 ;  /* 0x000000ffff037224 */ /* 0x00efd000000e060d */
.L_x_6:
[----:B------:R-:W-:Y:S01]  /*04e0*/  UIADD3 UR7, UPT, UPT, UR6, -0x10, URZ ;  /* 0xfffffff006077890 */ /* 0x000fe2000fffe0ff */
[----:B------:R-:W-:Y:S01]  /*04f0*/  UMOV UR8, UR9 ;  /* 0x0000000900087c82 */ /* 0x000fe20008000000 */
[----:B------:R-:W-:Y:S02]  /*0500*/  UIADD3 UR14, UPT, UPT, UR6, 0x10, URZ ;  /* 0x00000010060e7890 */ /* 0x000fe4000fffe0ff */
[----:B------:R-:W-:Y:S02]  /*0510*/  UISETP.GT.AND UP0, UPT, UR7, UR8, UPT ;  /* 0x000000080700728c */ /* 0x000fe4000bf04270 */
[----:B------:R-:W-:Y:S02]  /*0520*/  UIADD3 UR15, UPT, UPT, UR6, 0x20, URZ ;  /* 0x00000020060f7890 */ /* 0x000fe4000fffe0ff */
[----:B------:R-:W-:Y:S02]  /*0530*/  UISETP.GT.AND UP1, UPT, UR6, UR8, UPT ;  /* 0x000000080600728c */ /* 0x000fe4000bf24270 */
[----:B------:R-:W-:-:S02]  /*0540*/  UISETP.GT.AND UP2, UPT, UR14, UR8, UPT ;  /* 0x000000080e00728c */ /* 0x000fc4000bf44270 */
[----:B------:R-:W-:Y:S01]  /*0550*/  UISETP.GT.AND UP3, UPT, UR15, UR8, UPT ;  /* 0x000000080f00728c */ /* 0x000fe2000bf64270 */
[----:B------:R-:W-:Y:S10]  /*0560*/  BRA.U UP0, `(.L_x_2) ;  /* 0x00000001008c7547 */ /* 0x000ff4000b800000 */
[----:B------:R-:W0:Y:S01]  /*0570*/  S2R R23, SR_LANEID ;  /* 0x0000000000177919 */ /* 0x000e220000000000 */
[----:B------:R-:W1:Y:S01]  /*0580*/  LDC R21, c[0x0][0x39c] ;  /* 0x0000e700ff157b82 */ /* 0x000e620000000800 */
[----:B------:R-:W-:Y:S01]  /*0590*/  USHF.R.U32.HI UR7, URZ, 0x1, UR8 ;  /* 0x00000001ff077899 */ /* 0x000fe20008011608 */
[----:B------:R-:W-:Y:S01]  /*05a0*/  IMAD.U32 R14, RZ, RZ, UR4 ;  /* 0x00000004ff0e7e24 */ /* 0x000fe2000f8e00ff */
[----:B------:R-:W-:Y:S01]  /*05b0*/  SHF.R.S32.HI R25, RZ, 0x1f, R0 ;  /* 0x0000001fff197819 */ /* 0x000fe20000011400 */
[----:B------:R-:W-:Y:S01]  /*05c0*/  IMAD.MOV.U32 R13, RZ, RZ, RZ ;  /* 0x000000ffff0d7224 */ /* 0x000fe200078e00ff */
[----:B------:R-:W-:-:S03]  /*05d0*/  IADD3 R20, P0, PT, R0, UR4, RZ ;  /* 0x0000000400147c10 */ /* 0x000fc6000ff1e0ff */
[----:B------:R-:W2:Y:S01]  /*05e0*/  LDC.64 R18, c[0x0][0x380] ;  /* 0x0000e000ff127b82 */ /* 0x000ea20000000a00 */
[----:B------:R-:W-:Y:S02]  /*05f0*/  LEA.HI.X.SX32 R25, R14, R25, 0x1, P0 ;  /* 0x000000190e197211 */ /* 0x000fe400000f0eff */
[----:B------:R-:W-:Y:S02]  /*0600*/  LEA R27, P0, R20, UR18, 0x1 ;  /* 0x00000012141b7c11 */ /* 0x000fe4000f8008ff */
[----:B-1----:R-:W-:Y:S02]  /*0610*/  SHF.R.U32.HI R22, RZ, 0x1, R21 ;  /* 0x00000001ff167819 */ /* 0x002fe40000011615 */
[----:B0-----:R-:W-:Y:S01]  /*0620*/  LOP3.LUT R12, R23, 0x3, RZ, 0xc0, !PT ;  /* 0x00000003170c7812 */ /* 0x001fe200078ec0ff */
[----:B--2---:R-:W-:Y:S01]  /*0630*/  IMAD.WIDE.U32 R18, R17, 0x2, R18 ;  /* 0x0000000211127825 */ /* 0x004fe200078e0012 */
[----:B------:R-:W-:-:S05]  /*0640*/  SHF.R.U32.HI R23, RZ, 0x2, R23 ;  /* 0x00000002ff177819 */ /* 0x000fca0000011617 */
[----:B------:R-:W-:-:S04]  /*0650*/  IMAD.WIDE.U32 R14, R23, UR7, R12 ;  /* 0x00000007170e7c25 */ /* 0x000fc8000f8e000c */
[----:B------:R-:W-:Y:S01]  /*0660*/  IMAD.WIDE.U32 R12, R23, R22, R12 ;  /* 0x00000016170c7225 */ /* 0x000fe200078e000c */
[----:B------:R-:W-:Y:S02]  /*0670*/  LEA.HI.X R23, R20, UR19, R25, 0x1, P0 ;  /* 0x0000001314177c11 */ /* 0x000fe400080f0c19 */
[----:B------:R-:W-:Y:S02]  /*0680*/  LEA R24, P0, R14, R18, 0x2 ;  /* 0x000000120e187211 */ /* 0x000fe400078010ff */
[----:B------:R-:W-:Y:S02]  /*0690*/  LEA R26, P1, R12, R27, 0x2 ;  /* 0x0000001b0c1a7211 */ /* 0x000fe400078210ff */
[----:B------:R-:W-:Y:S02]  /*06a0*/  LEA.HI.X R25, R14, R19, R15, 0x2, P0 ;  /* 0x000000130e197211 */ /* 0x000fe400000f140f */
[----:B------:R-:W-:Y:S01]  /*06b0*/  LEA.HI.X R27, R12, R23, R13, 0x2, P1 ;  /* 0x000000170c1b7211 */ /* 0x000fe200008f140d */
[----:B------:R-:W-:-:S02]  /*06c0*/  IMAD.U32 R13, RZ, RZ, UR8 ;  /* 0x00000008ff0d7e24 */ /* 0x000fc4000f8e00ff */
[----:B------:R-:W2:Y:S01]  /*06d0*/  LDG.E R12, desc[UR16][R24.64] ;  /* 0x00000010180c7981 */ /* 0x000ea2000c1e1900 */
[----:B------:R-:W-:-:S03]  /*06e0*/  IMAD.WIDE.U32 R18, R21, 0x10, R26 ;  /* 0x0000001015127825 */ /* 0x000fc600078e001a */
[----:B------:R-:W2:Y:S01]  /*06f0*/  LDG.E R22, desc[UR16][R26.64] ;  /* 0x000000101a167981 */ /* 0x000ea2000c1e1900 */
[----:B------:R-:W-:-:S03]  /*0700*/  IMAD.WIDE.U32 R20, R13, 0x10, R24 ;  /* 0x000000100d147825 */ /* 0x000fc600078e0018 */
[----:B------:R-:W2:Y:S04]  /*0710*/  LDG.E R23, desc[UR16][R26.64+0x10] ;  /* 0x000010101a177981 */ /* 0x000ea8000c1e1900 */
[----:B------:R-:W2:Y:S04]  /*0720*/  LDG.E R14, desc[UR16][R24.64+0x10] ;  /* 0x00001010180e7981 */ /* 0x000ea8000c1e1900 */
[----:B------:R-:W2:Y:S04]  /*0730*/  LDG.E R13, desc[UR16][R20.64] ;  /* 0x00000010140d7981 */ /* 0x000ea8000c1e1900 */
[----:B------:R-:W2:Y:S04]  /*0740*/  LDG.E R15, desc[UR16][R20.64+0x10] ;  /* 0x00001010140f7981 */ /* 0x000ea8000c1e1900 */
[----:B------:R-:W3:Y:S04]  /*0750*/  LDG.E R28, desc[UR16][R18.64] ;  /* 0x00000010121c7981 */ /* 0x000ee8000c1e1900 */
[----:B------:R-:W3:Y:S01]  /*0760*/  LDG.E R29, desc[UR16][R18.64+0x10] ;  /* 0x00001010121d7981 */ /* 0x000ee2000c1e1900 */
[C---:B--2---:R-:W-:Y:S08]  /*0770*/  HMMA.16816.F32 R4, R12.reuse, R22, R4 ;  /* 0x000000160c04723c */ /* 0x044ff00000001804 */
[----:B---3--:R-:W-:-:S15]  /*0780*/  HMMA.16816.F32 R8, R12, R28, R8 ;  /* 0x0000001c0c08723c */ /* 0x008fde0000001808 */
[----:B------:R-:W-:-:S05]  /*0790*/  NOP ;  /* 0x0000000000007918 */ /* 0x000fca0000000000 */
.L_x_2:
[----:B------:R-:W-:Y:S05]  /*07a0*/  BRA.U UP1, `(.L_x_3) ;  /* 0x0000000101847547 */ /* 0x000fea000b800000 */
[----:B------:R-:W0:Y:S01]  /*07b0*/  S2R R12, SR_LANEID ;  /* 0x00000000000c7919 */ /* 0x000e220000000000 */
[----:B------:R-:W1:Y:S01]  /*07c0*/  LDC R21, c[0x0][0x39c] ;  /* 0x0000e700ff157b82 */ /* 0x000e620000000800 */
[----:B------:R-:W-:Y:S01]  /*07d0*/  USHF.R.U32.HI UR7, URZ, 0x1, UR8 ;  /* 0x00000001ff077899 */ /* 0x000fe20008011608 */
[----:B------:R-:W-:Y:S01]  /*07e0*/  IMAD.U32 R13, RZ, RZ, UR13 ;  /* 0x0000000dff0d7e24 */ /* 0x000fe2000f8e00ff */
[----:B------:R-:W-:Y:S01]  /*07f0*/  SHF.R.S32.HI R18, RZ, 0x1f, R0 ;  /* 0x0000001fff127819 */ /* 0x000fe20000011400 */
[----:B------:R-:W-:Y:S01]  /*0800*/  IMAD.MOV.U32 R15, RZ, RZ, RZ ;  /* 0x000000ffff0f7224 */ /* 0x000fe200078e00ff */
[----:B------:R-:W-:-:S04]  /*0810*/  IADD3 R19, P0, PT, R0, UR13, RZ ;  /* 0x0000000d00137c10 */ /* 0x000fc8000ff1e0ff */
[----:B------:R-:W-:Y:S02]  /*0820*/  LEA.HI.X.SX32 R18, R13, R18, 0x1, P0 ;  /* 0x000000120d127211 */ /* 0x000fe400000f0eff */
[----:B------:R-:W-:-:S04]  /*0830*/  LEA R27, P0, R19, UR18, 0x1 ;  /* 0x00000012131b7c11 */ /* 0x000fc8000f8008ff */
[----:B------:R-:W-:Y:S02]  /*0840*/  LEA.HI.X R19, R19, UR19, R18, 0x1, P0 ;  /* 0x0000001313137c11 */ /* 0x000fe400080f0c12 */
[----:B-1----:R-:W-:Y:S02]  /*0850*/  SHF.R.U32.HI R20, RZ, 0x1, R21 ;  /* 0x00000001ff147819 */ /* 0x002fe40000011615 */
[----:B0-----:R-:W-:Y:S02]  /*0860*/  LOP3.LUT R14, R12, 0x3, RZ, 0xc0, !PT ;  /* 0x000000030c0e7812 */ /* 0x001fe400078ec0ff */
[----:B------:R-:W-:-:S05]  /*0870*/  SHF.R.U32.HI R23, RZ, 0x2, R12 ;  /* 0x00000002ff177819 */ /* 0x000fca000001160c */
[----:B------:R-:W-:-:S04]  /*0880*/  IMAD.WIDE.U32 R12, R23, UR7, R14 ;  /* 0x00000007170c7c25 */ /* 0x000fc8000f8e000e */
[----:B------:R-:W-:Y:S01]  /*0890*/  IMAD.WIDE.U32 R14, R23, R20, R14 ;  /* 0x00000014170e7225 */ /* 0x000fe200078e000e */
[----:B------:R-:W-:Y:S02]  /*08a0*/  LEA R24, P0, R12, R16, 0x2 ;  /* 0x000000100c187211 */ /* 0x000fe400078010ff */
[----:B------:R-:W-:Y:S02]  /*08b0*/  LEA R26, P1, R14, R27, 0x2 ;  /* 0x0000001b0e1a7211 */ /* 0x000fe400078210ff */
[----:B------:R-:W-:Y:S02]  /*08c0*/  LEA.HI.X R25, R12, R3, R13, 0x2, P0 ;  /* 0x000000030c197211 */ /* 0x000fe400000f140d */
[----:B------:R-:W-:Y:S01]  /*08d0*/  LEA.HI.X R27, R14, R19, R15, 0x2, P1 ;  /* 0x000000130e1b7211 */ /* 0x000fe200008f140f */
[----:B------:R-:W-:Y:S02]  /*08e0*/  IMAD.U32 R19, RZ, RZ, UR8 ;  /* 0x00000008ff137e24 */ /* 0x000fe4000f8e00ff */
[----:B------:R-:W2:Y:S02]  /*08f0*/  LDG.E R12, desc[UR16][R24.64+-0x20] ;  /* 0xffffe010180c7981 */ /* 0x000ea4000c1e1900 */
[----:B------:R-:W-:-:S02]  /*0900*/  IMAD.WIDE.U32 R18, R19, 0x10, R24 ;  /* 0x0000001013127825 */ /* 0x000fc400078e0018 */
[----:B------:R-:W2:Y:S02]  /*0910*/  LDG.E R22, desc[UR16][R26.64] ;  /* 0x000000101a167981 */ /* 0x000ea4000c1e1900 */
[----:B------:R-:W-:Y:S02]  /*0920*/  IMAD.WIDE.U32 R20, R21, 0x10, R26 ;  /* 0x0000001015147825 */ /* 0x000fe400078e001a */
        /* <DEDUP_REMOVED lines=9> */
.L_x_3:
        /* <DEDUP_REMOVED lines=34> */
.L_x_4:
        /* <DEDUP_REMOVED lines=34> */
.L_x_5:
[----:B------:R-:W-:Y:S01]  /*0e00*/  UIADD3 UR5, UPT, UPT, UR5, 0x4, URZ ;  /* 0x0000000405057890 */ /* 0x000fe2000fffe0ff */
[----:B------:R-:W-:Y:S01]  /*0e10*/  IADD3 R16, P0, PT, R16, 0x80, RZ ;  /* 0x0000008010107810 */ /* 0x000fe20007f1e0ff */
[----:B------:R-:W-:Y:S01]  /*0e20*/  VIADD R17, R17, 0x40 ;  /* 0x0000004011117836 */ /* 0x000fe20000000000 */
[----:B------:R-:W-:Y:S01]  /*0e30*/  UMOV UR7, UR10 ;  /* 0x0000000a00077c82 */ /* 0x000fe20008000000 */
[----:B------:R-:W-:Y:S02]  /*0e40*/  UISETP.NE.AND UP0, UPT, UR5, URZ, UPT ;  /* 0x000000ff0500728c */ /* 0x000fe4000bf05270 */
[----:B------:R-:W-:Y:S01]  /*0e50*/  IMAD.X R3, RZ, RZ, R3, P0 ;  /* 0x000000ffff037224 */ /* 0x000fe200000e0603 */
[----:B------:R-:W-:Y:S02]  /*0e60*/  UIADD3 UR6, UPT, UPT, UR6, 0x40, URZ ;  /* 0x0000004006067890 */ /* 0x000fe4000fffe0ff */
[----:B------:R-:W-:Y:S02]  /*0e70*/  ULEA UR11, UR7, UR11, 0x6 ;  /* 0x0000000b070b7291 */ /* 0x000fe4000f8e30ff */
[----:B------:R-:W-:-:S02]  /*0e80*/  ULEA UR12, UR7, UR12, 0x6 ;  /* 0x0000000c070c7291 */ /* 0x000fc4000f8e30ff */
[----:B------:R-:W-:Y:S02]  /*0e90*/  ULEA UR4, UR7, UR4, 0x6 ;  /* 0x0000000407047291 */ /* 0x000fe4000f8e30ff */
[----:B------:R-:W-:Y:S01]  /*0ea0*/  ULEA UR13, UR7, UR13, 0x6 ;  /* 0x0000000d070d7291 */ /* 0x000fe2000f8e30ff */
[----:B------:R-:W-:Y:S11]  /*0eb0*/  BRA.U UP0, `(.L_x_6) ;  /* 0xfffffff500887547 */ /* 0x000ff6000b83ffff */
[----:B------:R-:W-:-:S12]  /*0ec0*/  UIADD3 UR4, UPT, UPT, UR6, -0x20, URZ ;  /* 0xffffffe006047890 */ /* 0x000fd8000fffe0ff */
.L_x_1:
[----:B------:R-:W-:-:S04]  /*0ed0*/  UIADD3 UR5, UPT, UPT, UR8, -0x1, URZ ;  /* 0xffffffff08057890 */ /* 0x000fc8000fffe0ff */
[----:B------:R-:W-:-:S04]  /*0ee0*/  ULEA.HI UR5, UR5, 0x1, URZ, 0x1c ;  /* 0x0000000105057891 */ /* 0x000fc8000f8fe0ff */
[----:B------:R-:W-:-:S09]  /*0ef0*/  ULOP3.LUT UP0, UR5, UR5, 0x3, URZ, 0xc0, !UPT ;  /* 0x0000000305057892 */ /* 0x000fd2000f80c0ff */
[----:B------:R-:W-:Y:S05]  /*0f00*/  BRA.U !UP0, `(.L_x_0) ;  /* 0x0000000108c87547 */ /* 0x000fea000b800000 */
[----:B------:R-:W-:Y:S01]  /*0f10*/  IMAD.U32 R3, RZ, RZ, UR8 ;  /* 0x00000008ff037e24 */ /* 0x000fe2000f8e00ff */
[----:B------:R-:W-:Y:S01]  /*0f20*/  SHF.R.S32.HI R24, RZ, 0x1f, R0 ;  /* 0x0000001fff187819 */ /* 0x000fe20000011400 */
[----:B------:R-:W0:Y:S02]  /*0f30*/  LDCU UR6, c[0x0][0x39c] ;  /* 0x00007380ff0677ac */ /* 0x000e240008000800 */
[----:B------:R-:W-:Y:S01]  /*0f40*/  IMAD R3, R2, R3, UR4 ;  /* 0x0000000402037e24 */ /* 0x000fe2000f8e0203 */
[----:B------:R-:W1:Y:S01]  /*0f50*/  LDCU.64 UR10, c[0x0][0x388] ;  /* 0x00007100ff0a77ac */ /* 0x000e620008000a00 */
[----:B------:R-:W-:Y:S02]  /*0f60*/  UIMAD UR9, UR4, UR7, URZ ;  /* 0x00000007040972a4 */ /* 0x000fe4000f8e02ff */
[----:B------:R-:W-:-:S12]  /*0f70*/  UIADD3 UR5, UPT, UPT, -UR5, URZ, URZ ;  /* 0x000000ff05057290 */ /* 0x000fd8000fffe1ff */
.L_x_8:
[----:B------:R-:W2:Y:S01]  /*0f80*/  LDC R19, c[0x0][0x3a0] ;  /* 0x0000e800ff137b82 */ /* 0x000ea20000000800 */
[----:B------:R-:W-:Y:S02]  /*0f90*/  UIADD3 UR4, UPT, UPT, UR4, 0x10, URZ ;  /* 0x0000001004047890 */ /* 0x000fe4000fffe0ff */
[----:B------:R-:W-:Y:S01]  /*0fa0*/  UIADD3 UR5, UPT, UPT, UR5, 0x1, URZ ;  /* 0x0000000105057890 */ /* 0x000fe2000fffe0ff */
[----:B0-----:R-:W-:-:S03]  /*0fb0*/  UMOV UR7, UR6 ;  /* 0x0000000600077c82 */ /* 0x001fc60008000000 */
[----:B--2---:R-:W-:-:S13]  /*0fc0*/  ISETP.LT.AND P0, PT, R19, UR4, PT ;  /* 0x0000000413007c0c */ /* 0x004fda000bf01270 */
[----:B------:R-:W-:Y:S05]  /*0fd0*/  @P0 BRA `(.L_x_7) ;  /* 0x0000000000840947 */ /* 0x000fea0003800000 */
[----:B------:R-:W0:Y:S01]  /*0fe0*/  S2R R13, SR_LANEID ;  /* 0x00000000000d7919 */ /* 0x000e220000000000 */
[----:B------:R-:W2:Y:S01]  /*0ff0*/  LDC R21, c[0x0][0x39c] ;  /* 0x0000e700ff157b82 */ /* 0x000ea20000000800 */
[----:B------:R-:W-:Y:S01]  /*1000*/  SHF.R.U32.HI R14, RZ, 0x1, R19 ;  /* 0x00000001ff0e7819 */ /* 0x000fe20000011613 */
[----:B------:R-:W-:Y:S01]  /*1010*/  IMAD.U32 R25, RZ, RZ, UR9 ;  /* 0x00000009ff197e24 */ /* 0x000fe2000f8e00ff */
[----:B------:R-:W-:-:S05]  /*1020*/  IADD3 R18, P0, PT, R0, UR9, RZ ;  /* 0x0000000900127c10 */ /* 0x000fca000ff1e0ff */
[----:B------:R-:W3:Y:S01]  /*1030*/  LDC.64 R16, c[0x0][0x380] ;  /* 0x0000e000ff107b82 */ /* 0x000ee20000000a00 */
[----:B--2---:R-:W-:Y:S02]  /*1040*/  SHF.R.U32.HI R20, RZ, 0x1, R21 ;  /* 0x00000001ff147819 */ /* 0x004fe40000011615 */
[----:B0-----:R-:W-:Y:S01]  /*1050*/  LOP3.LUT R12, R13, 0x3, RZ, 0xc0, !PT ;  /* 0x000000030d0c7812 */ /* 0x001fe200078ec0ff */
[----:B---3--:R-:W-:Y:S01]  /*1060*/  IMAD.WIDE.U32 R16, R3, 0x2, R16 ;  /* 0x0000000203107825 */ /* 0x008fe200078e0010 */
[----:B------:R-:W-:-:S03]  /*1070*/  SHF.R.U32.HI R23, RZ, 0x2, R13 ;  /* 0x00000002ff177819 */ /* 0x000fc6000001160d */
[----:B------:R-:W-:Y:S02]  /*1080*/  IMAD.MOV.U32 R13, RZ, RZ, RZ ;  /* 0x000000ffff0d7224 */ /* 0x000fe400078e00ff */
[----:B------:R-:W-:-:S04]  /*1090*/  IMAD.WIDE.U32 R14, R23, R14, R12 ;  /* 0x0000000e170e7225 */ /* 0x000fc800078e000c */
[----:B------:R-:W-:Y:S01]  /*10a0*/  IMAD.WIDE.U32 R12, R23, R20, R12 ;  /* 0x00000014170c7225 */ /* 0x000fe200078e000c */
[----:B------:R-:W-:Y:S02]  /*10b0*/  LEA.HI.X.SX32 R23, R25, R24, 0x1, P0 ;  /* 0x0000001819177211 */ /* 0x000fe400000f0eff */
[----:B-1----:R-:W-:-:S04]  /*10c0*/  LEA R27, P0, R18, UR10, 0x1 ;  /* 0x0000000a121b7c11 */ /* 0x002fc8000f8008ff */
[----:B------:R-:W-:Y:S02]  /*10d0*/  LEA.HI.X R23, R18, UR11, R23, 0x1, P0 ;  /* 0x0000000b12177c11 */ /* 0x000fe400080f0c17 */
[----:B------:R-:W-:Y:S02]  /*10e0*/  LEA R26, P1, R12, R27, 0x2 ;  /* 0x0000001b0c1a7211 */ /* 0x000fe400078210ff */
[----:B------:R-:W-:Y:S02]  /*10f0*/  LEA R22, P0, R14, R16, 0x2 ;  /* 0x000000100e167211 */ /* 0x000fe400078010ff */
[----:B------:R-:W-:Y:S02]  /*1100*/  LEA.HI.X R27, R12, R23, R13, 0x2, P1 ;  /* 0x000000170c1b7211 */ /* 0x000fe400008f140d */
[----:B------:R-:W-:Y:S01]  /*1110*/  LEA.HI.X R23, R14, R17, R15, 0x2, P0 ;  /* 0x000000110e177211 */ /* 0x000fe200000f140f */
[----:B------:R-:W-:Y:S02]  /*1120*/  IMAD.WIDE.U32 R16, R21, 0x10, R26 ;  /* 0x0000001015107825 */ /* 0x000fe400078e001a */
[----:B------:R-:W2:Y:S02]  /*1130*/  LDG.E R20, desc[UR16][R26.64] ;  /* 0x000000101a147981 */ /* 0x000ea4000c1e1900 */
[----:B------:R-:W-:-:S02]  /*1140*/  IMAD.WIDE.U32 R18, R19, 0x10, R22 ;  /* 0x0000001013127825 */ /* 0x000fc400078e0016 */
[----:B------:R-:W2:Y:S04]  /*1150*/  LDG.E R21, desc[UR16][R26.64+0x10] ;  /* 0x000010101a157981 */ /* 0x000ea8000c1e1900 */
        /* <DEDUP_REMOVED lines=9> */
.L_x_7:
[----:B------:R-:W-:Y:S01]  /*11f0*/  UISETP.NE.AND UP0, UPT, UR5, URZ, UPT ;  /* 0x000000ff0500728c */ /* 0x000fe2000bf05270 */
[----:B------:R-:W-:Y:S01]  /*1200*/  VIADD R3, R3, 0x10 ;  /* 0x0000001003037836 */ /* 0x000fe20000000000 */
[----:B------:R-:W-:-:S07]  /*1210*/  ULEA UR9, UR7, UR9, 0x4 ;  /* 0x0000000907097291 */ /* 0x000fce000f8e20ff */
[----:B------:R-:W-:Y:S05]  /*1220*/  BRA.U UP0, `(.L_x_8) ;  /* 0xfffffffd00547547 */ /* 0x000fea000b83ffff */
.L_x_0:
[----:B------:R-:W0:Y:S01]  /*1230*/  LDCU UR4, c[0x0][0x3a8] ;  /* 0x00007500ff0477ac */ /* 0x000e220008000800 */
[----:B------:R-:W-:Y:S01]  /*1240*/  IMAD R3, R2, UR7, RZ ;  /* 0x0000000702037c24 */ /* 0x000fe2000f8e02ff */
[----:B------:R-:W2:Y:S04]  /*1250*/  LDCU.64 UR8, c[0x0][0x390] ;  /* 0x00007200ff0877ac */ /* 0x000ea80008000a00 */
[----:B------:R-:W-:Y:S02]  /*1260*/  IADD3 R12, P1, PT, R0, R3, RZ ;  /* 0x00000003000c7210 */ /* 0x000fe40007f3e0ff */
[----:B------:R-:W-:-:S04]  /*1270*/  SHF.R.S32.HI R0, RZ, 0x1f, R0 ;  /* 0x0000001fff007819 */ /* 0x000fc80000011400 */
[----:B------:R-:W-:Y:S02]  /*1280*/  LEA.HI.X.SX32 R3, R3, R0, 0x1, P1 ;  /* 0x0000000003037211 */ /* 0x000fe400008f0eff */
[----:B0-----:R-:W-:Y:S02]  /*1290*/  FSETP.NEU.AND P0, PT, RZ, UR4, PT ;  /* 0x00000004ff007c0b */ /* 0x001fe4000bf0d000 */
[----:B--2---:R-:W-:-:S04]  /*12a0*/  LEA R2, P2, R12, UR8, 0x2 ;  /* 0x000000080c027c11 */ /* 0x004fc8000f8410ff */
[----:B------:R-:W-:-:S07]  /*12b0*/  LEA.HI.X R0, R12, UR9, R3, 0x2, P2 ;  /* 0x000000090c007c11 */ /* 0x000fce00090f1403 */
[----:B------:R-:W-:Y:S05]  /*12c0*/  @!P0 BRA `(.L_x_9) ;  /* 0x0000000000808947 */ /* 0x000fea0003800000 */
[----:B------:R-:W0:Y:S01]  /*12d0*/  S2R R3, SR_LANEID ;  /* 0x0000000000037919 */ /* 0x000e220000000000 */
[----:B------:R-:W-:Y:S01]  /*12e0*/  USHF.R.U32.HI UR5, URZ, 0x1, UR7 ;  /* 0x00000001ff057899 */ /* 0x000fe20008011607 */
[----:B------:R-:W-:-:S05]  /*12f0*/  IMAD.MOV.U32 R13, RZ, RZ, RZ ;  /* 0x000000ffff0d7224 */ /* 0x000fca00078e00ff */
[----:B------:R-:W-:Y:S01]  /*1300*/  IMAD.U32 R19, RZ, RZ, UR5 ;  /* 0x00000005ff137e24 */ /* 0x000fe2000f8e00ff */
[----:B0-----:R-:W-:Y:S02]  /*1310*/  LOP3.LUT R12, R3, 0x3, RZ, 0xc0, !PT ;  /* 0x00000003030c7812 */ /* 0x001fe400078ec0ff */
[----:B------:R-:W-:-:S05]  /*1320*/  SHF.R.U32.HI R3, RZ, 0x2, R3 ;  /* 0x00000002ff037819 */ /* 0x000fca0000011603 */
[----:B------:R-:W-:Y:S01]  /*1330*/  IMAD.WIDE.U32 R12, R3, UR5, R12 ;  /* 0x00000005030c7c25 */ /* 0x000fe2000f8e000c */
[----:B------:R-:W0:Y:S02]  /*1340*/  LDCU UR5, c[0x0][0x3a4] ;  /* 0x00007480ff0577ac */ /* 0x000e240008000800 */
[----:B------:R-:W-:-:S04]  /*1350*/  LEA R16, P0, R12, R2, 0x3 ;  /* 0x000000020c107211 */ /* 0x000fc800078018ff */
[----:B------:R-:W-:-:S03]  /*1360*/  LEA.HI.X R17, R12, R0, R13, 0x3, P0 ;  /* 0x000000000c117211 */ /* 0x000fc600000f1c0d */
[----:B------:R-:W-:Y:S02]  /*1370*/  IMAD.WIDE.U32 R18, R19, 0x40, R16 ;  /* 0x0000004013127825 */ /* 0x000fe400078e0010 */
[----:B------:R-:W2:Y:S04]  /*1380*/  LDG.E.64 R20, desc[UR16][R16.64] ;  /* 0x0000001010147981 */ /* 0x000ea8000c1e1b00 */
[----:B------:R-:W3:Y:S04]  /*1390*/  LDG.E.64 R12, desc[UR16][R18.64] ;  /* 0x00000010120c7981 */ /* 0x000ee8000c1e1b00 */
[----:B------:R-:W4:Y:S04]  /*13a0*/  LDG.E.64 R22, desc[UR16][R16.64+0x20] ;  /* 0x0000201010167981 */ /* 0x000f28000c1e1b00 */
[----:B------:R-:W5:Y:S01]  /*13b0*/  LDG.E.64 R14, desc[UR16][R18.64+0x20] ;  /* 0x00002010120e7981 */ /* 0x000f62000c1e1b00 */
[----:B--2---:R-:W-:Y:S01]  /*13c0*/  FMUL R3, R20, UR4 ;  /* 0x0000000414037c20 */ /* 0x004fe20008400000 */
[----:B------:R-:W-:Y:S01]  /*13d0*/  FMUL R20, R21, UR4 ;  /* 0x0000000415147c20 */ /* 0x000fe20008400000 */
[----:B---3--:R-:W-:Y:S01]  /*13e0*/  FMUL R21, R12, UR4 ;  /* 0x000000040c157c20 */ /* 0x008fe20008400000 */
[----:B------:R-:W-:Y:S01]  /*13f0*/  FMUL R12, R13, UR4 ;  /* 0x000000040d0c7c20 */ /* 0x000fe20008400000 */
[----:B----4-:R-:W-:Y:S01]  /*1400*/  FMUL R25, R22, UR4 ;  /* 0x0000000416197c20 */ /* 0x010fe20008400000 */
[----:B------:R-:W-:Y:S01]  /*1410*/  FMUL R22, R23, UR4 ;  /* 0x0000000417167c20 */ /* 0x000fe20008400000 */
[----:B-----5:R-:W-:Y:S01]  /*1420*/  FMUL R13, R14, UR4 ;  /* 0x000000040e0d7c20 */ /* 0x020fe20008400000 */
[----:B------:R-:W-:Y:S01]  /*1430*/  FMUL R14, R15, UR4 ;  /* 0x000000040f0e7c20 */ /* 0x000fe20008400000 */
[----:B0-----:R-:W-:Y:S01]  /*1440*/  FFMA R7, R7, UR5, R12 ;  /* 0x0000000507077c23 */ /* 0x001fe2000800000c */
[----:B------:R-:W-:Y:S01]  /*1450*/  FFMA R4, R4, UR5, R3 ;  /* 0x0000000504047c23 */ /* 0x000fe20008000003 */
[----:B------:R-:W-:Y:S01]  /*1460*/  FFMA R12, R10, UR5, R13 ;  /* 0x000000050a0c7c23 */ /* 0x000fe2000800000d */
[----:B------:R-:W-:Y:S01]  /*1470*/  FFMA R5, R5, UR5, R20 ;  /* 0x0000000505057c23 */ /* 0x000fe20008000014 */
[----:B------:R-:W-:Y:S01]  /*1480*/  FFMA R8, R8, UR5, R25 ;  /* 0x0000000508087c23 */ /* 0x000fe20008000019 */
[----:B------:R-:W-:Y:S01]  /*1490*/  FFMA R9, R9, UR5, R22 ;  /* 0x0000000509097c23 */ /* 0x000fe20008000016 */
[----:B------:R-:W-:Y:S01]  /*14a0*/  FFMA R6, R6, UR5, R21 ;  /* 0x0000000506067c23 */ /* 0x000fe20008000015 */
[----:B------:R-:W-:Y:S01]  /*14b0*/  FFMA R13, R11, UR5, R14 ;  /* 0x000000050b0d7c23 */ /* 0x000fe2000800000e */
[----:B------:R-:W-:Y:S06]  /*14c0*/  BRA `(.L_x_10) ;  /* 0x0000000000247947 */ /* 0x000fec0003800000 */
.L_x_9:
[----:B------:R-:W0:Y:S02]  /*14d0*/  LDCU UR4, c[0x0][0x3a4] ;  /* 0x00007480ff0477ac */ /* 0x000e240008000800 */
[----:B0-----:R-:W-:Y:S01]  /*14e0*/  FMUL R4, R4, UR4 ;  /* 0x0000000404047c20 */ /* 0x001fe20008400000 */
[----:B------:R-:W-:Y:S01]  /*14f0*/  FMUL R5, R5, UR4 ;  /* 0x0000000405057c20 */ /* 0x000fe20008400000 */
[----:B------:R-:W-:Y:S01]  /*1500*/  FMUL R6, R6, UR4 ;  /* 0x0000000406067c20 */ /* 0x000fe20008400000 */
[----:B------:R-:W-:Y:S01]  /*1510*/  FMUL R7, R7, UR4 ;  /* 0x0000000407077c20 */ /* 0x000fe20008400000 */
[----:B------:R-:W-:Y:S01]  /*1520*/  FMUL R8, R8, UR4 ;  /* 0x0000000408087c20 */ /* 0x000fe20008400000 */
[----:B------:R-:W-:Y:S01]  /*1530*/  FMUL R9, R9, UR4 ;  /* 0x0000000409097c20 */ /* 0x000fe20008400000 */
[----:B------:R-:W-:Y:S01]  /*1540*/  FMUL R12, R10, UR4 ;  /* 0x000000040a0c7c20 */ /* 0x000fe20008400000 */
[----:B------:R-:W-:-:S07]  /*1550*/  FMUL R13, R11, UR4 ;  /* 0x000000040b0d7c20 */ /* 0x000fce0008400000 */
.L_x_10:
[----:B------:R-:W0:Y:S01]  /*1560*/  S2R R3, SR_LANEID ;  /* 0x0000000000037919 */ /* 0x000e220000000000 */
[----:B------:R-:W-:Y:S01]  /*1570*/  USHF.R.U32.HI UR4, URZ, 0x1, UR7 ;  /* 0x00000001ff047899 */ /* 0x000fe20008011607 */
[----:B------:R-:W-:Y:S01]  /*1580*/  IMAD.MOV.U32 R11, RZ, RZ, RZ ;  /* 0x000000ffff0b7224 */ /* 0x000fe200078e00ff */
[----:B0-----:R-:W-:Y:S02]  /*1590*/  LOP3.LUT R10, R3, 0x3, RZ, 0xc0, !PT ;  /* 0x00000003030a7812 */ /* 0x001fe400078ec0ff */
[----:B------:R-:W-:-:S05]  /*15a0*/  SHF.R.U32.HI R3, RZ, 0x2, R3 ;  /* 0x00000002ff037819 */ /* 0x000fca0000011603 */
[----:B------:R-:W-:-:S03]  /*15b0*/  IMAD.WIDE.U32 R10, R3, UR4, R10 ;  /* 0x00000004030a7c25 */ /* 0x000fc6000f8e000a */
[----:B------:R-:W-:-:S04]  /*15c0*/  LEA R2, P0, R10, R2, 0x3 ;  /* 0x000000020a027211 */ /* 0x000fc800078018ff */
[----:B------:R-:W-:Y:S01]  /*15d0*/  LEA.HI.X R3, R10, R0, R11, 0x3, P0 ;  /* 0x000000000a037211 */ /* 0x000fe200000f1c0b */
[----:B------:R-:W-:-:S04]  /*15e0*/  IMAD.U32 R11, RZ, RZ, UR4 ;  /* 0x00000004ff0b7e24 */ /* 0x000fc8000f8e00ff */
[----:B------:R-:W-:Y:S01]  /*15f0*/  IMAD.WIDE.U32 R10, R11, 0x40, R2 ;  /* 0x000000400b0a7825 */ /* 0x000fe200078e0002 */
[----:B------:R-:W-:Y:S04]  /*1600*/  STG.E.64 desc[UR16][R2.64], R4 ;  /* 0x0000000402007986 */ /* 0x000fe8000c101b10 */
[----:B------:R-:W-:Y:S04]  /*1610*/  STG.E.64 desc[UR16][R10.64], R6 ;  /* 0x000000060a007986 */ /* 0x000fe8000c101b10 */
[----:B------:R-:W-:Y:S04]  /*1620*/  STG.E.64 desc[UR16][R2.64+0x20], R8 ;  /* 0x0000200802007986 */ /* 0x000fe8000c101b10 */
[----:B------:R-:W-:Y:S01]  /*1630*/  STG.E.64 desc[UR16][R10.64+0x20], R12 ;  /* 0x0000200c0a007986 */ /* 0x000fe2000c101b10 */
[----:B-1----:R-:W-:Y:S05]  /*1640*/  EXIT ;  /* 0x000000000000794d */ /* 0x002fea0003800000 */
.L_x_11:
[----:B------:R-:W-:-:S00]  /*1650*/  BRA `(.L_x_11) ;  /* 0xfffffffc00fc7947 */ /* 0x000fc0000383ffff */
[----:B------:R-:W-:-:S00]  /*1660*/  NOP ;  /* 0x0000000000007918 */ /* 0x000fc00000000000 */
        /* <DEDUP_REMOVED lines=9> */
.L_x_25:


//--------------------- .text._ZN10tensorflow13sm120_kernels24sm120_elementwise_kernelEPKfS2_Pfii --------------------------
	.section	.text._ZN10tensorflow13sm120_kernels24sm120_elementwise_kernelEPKfS2_Pfii,"ax",@progbits
	.align	128
        .global         _ZN10tensorflow13sm120_kernels24sm120_elementwise_kernelEPKfS2_Pfii
        .type           _ZN10tensorflow13sm120_kernels24sm120_elementwise_kernelEPKfS2_Pfii,@function
        .size           _ZN10tensorflow13sm120_kernels24sm120_elementwise_kernelEPKfS2_Pfii,(.L_x_26 - _ZN10tensorflow13sm120_kernels24sm120_elementwise_kernelEPKfS2_Pfii)
        .other          _ZN10tensorflow13sm120_kernels24sm120_elementwise_kernelEPKfS2_Pfii,@"STO_CUDA_ENTRY STV_DEFAULT"
_ZN10tensorflow13sm120_kernels24sm120_elementwise_kernelEPKfS2_Pfii:
.text._ZN10tensorflow13sm120_kernels24sm120_elementwise_kernelEPKfS2_Pfii:
[----:B------:R-:W-:Y:S01]  /*0000*/  LDC R1, c[0x0][0x37c] ;  /* 0x0000df00ff017b82 */ /* 0x000fe20000000800 */
[----:B------:R-:W0:Y:S07]  /*0010*/  S2R R3, SR_TID.X ;  /* 0x0000000000037919 */ /* 0x000e2e0000002100 */
[----:B------:R-:W0:Y:S01]  /*0020*/  S2UR UR4, SR_CTAID.X ;  /* 0x00000000000479c3 */ /* 0x000e220000002500 */
[----:B------:R-:W1:Y:S07]  /*0030*/  LDCU UR8, c[0x0][0x398] ;  /* 0x00007300ff0877ac */ /* 0x000e6e0008000800 */
[----:B------:R-:W0:Y:S01]  /*0040*/  LDC R0, c[0x0][0x360] ;  /* 0x0000d800ff007b82 */ /* 0x000e220000000800 */
[----:B------:R-:W2:Y:S01]  /*0050*/  LDCU UR5, c[0x0][0x370] ;  /* 0x00006e00ff0577ac */ /* 0x000ea20008000800 */
[----:B0-----:R-:W-:-:S02]  /*0060*/  IMAD R3, R0, UR4, R3 ;  /* 0x0000000400037c24 */ /* 0x001fc4000f8e0203 */
[----:B--2---:R-:W-:-:S03]  /*0070*/  IMAD R0, R0, UR5, RZ ;  /* 0x0000000500007c24 */ /* 0x004fc6000f8e02ff */
[----:B-1----:R-:W-:-:S13]  /*0080*/  ISETP.GE.AND P0, PT, R3, UR8, PT ;  /* 0x0000000803007c0c */ /* 0x002fda000bf06270 */
[----:B------:R-:W-:Y:S05]  /*0090*/  @P0 EXIT ;  /* 0x000000000000094d */ /* 0x000fea0003800000 */
[----:B------:R-:W0:Y:S01]  /*00a0*/  LDCU UR9, c[0x0][0x39c] ;  /* 0x00007380ff0977ac */ /* 0x000e220008000800 */
[----:B------:R-:W1:Y:S01]  /*00b0*/  LDC.64 R4, c[0x0][0x390] ;  /* 0x0000e400ff047b82 */ /* 0x000e620000000a00 */
[----:B------:R-:W2:Y:S07]  /*00c0*/  LDCU.64 UR6, c[0x0][0x358] ;  /* 0x00006b00ff0677ac */ /* 0x000eae0008000a00 */
[----:B------:R-:W3:Y:S08]  /*00d0*/  LDC.64 R10, c[0x0][0x390] ;  /* 0x0000e400ff0a7b82 */ /* 0x000ef00000000a00 */
[----:B------:R-:W4:Y:S01]  /*00e0*/  LDC.64 R6, c[0x0][0x380] ;  /* 0x0000e000ff067b82 */ /* 0x000f220000000a00 */
[----:B0-----:R-:W-:-:S04]  /*00f0*/  UISETP.LT.U32.AND UP0, UPT, UR9, 0x2, UPT ;  /* 0x000000020900788c */ /* 0x001fc8000bf01070 */
[----:B------:R-:W-:-:S03]  /*0100*/  USEL UR4, UR9, 0x2, UP0 ;  /* 0x0000000209047887 */ /* 0x000fc60008000000 */
[----:B------:R-:W0:Y:S01]  /*0110*/  LDC.64 R8, c[0x0][0x388] ;  /* 0x0000e200ff087b82 */ /* 0x000e220000000a00 */
[----:B------:R-:W-:-:S07]  /*0120*/  USHF.L.U32 UR4, UR4, 0x2, URZ ;  /* 0x0000000204047899 */ /* 0x000fce00080006ff */
[----:B------:R-:W0:Y:S05]  /*0130*/  LDC.64 R12, c[0x0][0x380] ;  /* 0x0000e000ff0c7b82 */ /* 0x000e2a0000000a00 */
[----:B------:R-:W5:Y:S03]  /*0140*/  LDCU UR4, c[0x2][UR4] ;  /* 0x00800000040477ac */ /* 0x000f660008000800 */
[----:B------:R-:W0:Y:S01]  /*0150*/  LDC.64 R14, c[0x0][0x388] ;  /* 0x0000e200ff0e7b82 */ /* 0x000e220000000a00 */
[----:B-----5:R-:W-:-:S10]  /*0160*/  USHF.R.S32.HI UR5, URZ, 0x1f, UR4 ;  /* 0x0000001fff057899 */ /* 0x020fd40008011404 */
.L_x_21:
[----:B-1234-:R-:W-:Y:S05]  /*0170*/  BRXU UR4 -0x180                                  (*"BRANCH_TARGETS .L_x_14,.L_x_15,.L_x_24"*) ;  /* 0xfffffffc04a07958 */ /* 0x01efea000b83ffff */
.L_x_24:
[----:B------:R-:W1:Y:S01]  /*0180*/  LDC.64 R10, c[0x0][0x390] ;  /* 0x0000e400ff0a7b82 */ /* 0x000e620000000a00 */
[----:B------:R-:W-:-:S07]  /*0190*/  UISETP.NE.AND UP0, UPT, UR9, 0x2, UPT ;  /* 0x000000020900788c */ /* 0x000fce000bf05270 */
[----:B------:R-:W2:Y:S08]  /*01a0*/  LDC.64 R4, c[0x0][0x390] ;  /* 0x0000e400ff047b82 */ /* 0x000eb00000000a00 */
[----:B0-----:R-:W0:Y:S08]  /*01b0*/  LDC.64 R14, c[0x0][0x380] ;  /* 0x0000e000ff0e7b82 */ /* 0x001e300000000a00 */
[----:B------:R-:W3:Y:S08]  /*01c0*/  LDC.64 R12, c[0x0][0x388] ;  /* 0x0000e200ff0c7b82 */ /* 0x000ef00000000a00 */
[----:B------:R-:W4:Y:S01]  /*01d0*/  LDC.64 R8, c[0x0][0x380] ;  /* 0x0000e000ff087b82 */ /* 0x000f220000000a00 */
[----:B------:R-:W-:Y:S05]  /*01e0*/  BRA.U UP0, `(.L_x_12) ;  /* 0x00000001002c7547 */ /* 0x000fea000b800000 */
.L_x_13:
[----:B---3--:R-:W-:-:S04]  /*01f0*/  IMAD.WIDE R6, R3, 0x4, R12 ;  /* 0x0000000403067825 */ /* 0x008fc800078e020c */
[C---:B0---4-:R-:W-:Y:S02]  /*0200*/  IMAD.WIDE R8, R3.reuse, 0x4, R14 ;  /* 0x0000000403087825 */ /* 0x051fe400078e020e */
[----:B------:R-:W3:Y:S04]  /*0210*/  LDG.E.CONSTANT R6, desc[UR6][R6.64] ;  /* 0x0000000606067981 */ /* 0x000ee8000c1e9900 */
[----:B------:R-:W3:Y:S01]  /*0220*/  LDG.E.CONSTANT R9, desc[UR6][R8.64] ;  /* 0x0000000608097981 */ /* 0x000ee2000c1e9900 */
[----:B-12---:R-:W-:Y:S01]  /*0230*/  IMAD.WIDE R4, R3, 0x4, R10 ;  /* 0x0000000403047825 */ /* 0x006fe200078e020a */
[----:B------:R-:W-:-:S04]  /*0240*/  IADD3 R3, PT, PT, R0, R3, RZ ;  /* 0x0000000300037210 */ /* 0x000fc80007ffe0ff */
[----:B------:R-:W-:Y:S01]  /*0250*/  ISETP.GE.AND P0, PT, R3, UR8, PT ;  /* 0x0000000803007c0c */ /* 0x000fe2000bf06270 */
[----:B---3--:R-:W-:-:S05]  /*0260*/  FADD R17, -R6, R9 ;  /* 0x0000000906117221 */ /* 0x008fca0000000100 */
[----:B------:R0:W-:Y:S07]  /*0270*/  STG.E desc[UR6][R4.64], R17 ;  /* 0x0000001104007986 */ /* 0x0001ee000c101906 */
[----:B------:R-:W-:Y:S05]  /*0280*/  @!P0 BRA `(.L_x_13) ;  /* 0xfffffffc00d88947 */ /* 0x000fea000383ffff */
[----:B------:R-:W-:Y:S05]  /*0290*/  EXIT ;  /* 0x000000000000794d */ /* 0x000fea0003800000 */
.L_x_12:
[----:B-1--4-:R-:W-:-:S06]  /*02a0*/  IMAD.WIDE R10, R3, 0x4, R8 ;  /* 0x00000004030a7825 */ /* 0x012fcc00078e0208 */
[----:B------:R-:W4:Y:S01]  /*02b0*/  LDG.E.CONSTANT R11, desc[UR6][R10.64] ;  /* 0x000000060a0b7981 */ /* 0x000f22000c1e9900 */
[----:B--2---:R-:W-:Y:S01]  /*02c0*/  IMAD.WIDE R6, R3, 0x4, R4 ;  /* 0x0000000403067825 */ /* 0x004fe200078e0204 */
[----:B------:R-:W-:-:S04]  /*02d0*/  IADD3 R3, PT, PT, R0, R3, RZ ;  /* 0x0000000300037210 */ /* 0x000fc80007ffe0ff */
[----:B------:R-:W-:Y:S01]  /*02e0*/  ISETP.GE.AND P0, PT, R3, UR8, PT ;  /* 0x0000000803007c0c */ /* 0x000fe2000bf06270 */
[----:B----4-:R1:W-:-:S12]  /*02f0*/  STG.E desc[UR6][R6.64], R11 ;  /* 0x0000000b06007986 */ /* 0x0103d8000c101906 */
[----:B------:R-:W-:Y:S05]  /*0300*/  @!P0 BRA `(.L_x_12) ;  /* 0xfffffffc00e48947 */ /* 0x000fea000383ffff */
[----:B------:R-:W-:Y:S05]  /*0310*/  EXIT ;  /* 0x000000000000794d */ /* 0x000fea0003800000 */
.L_x_14:
[----:B0-----:R-:W-:-:S04]  /*0320*/  IMAD.WIDE R12, R3, 0x4, R8 ;  /* 0x00000004030c7825 */ /* 0x001fc800078e0208 */
[C---:B------:R-:W-:Y:S02]  /*0330*/  IMAD.WIDE R14, R3.reuse, 0x4, R6 ;  /* 0x00000004030e7825 */ /* 0x040fe400078e0206 */
[----:B------:R-:W2:Y:S04]  /*0340*/  LDG.E.CONSTANT R12, desc[UR6][R12.64] ;  /* 0x000000060c0c7981 */ /* 0x000ea8000c1e9900 */
[----:B------:R-:W2:Y:S01]  /*0350*/  LDG.E.CONSTANT R15, desc[UR6][R14.64] ;  /* 0x000000060e0f7981 */ /* 0x000ea2000c1e9900 */
[----:B-1----:R-:W-:Y:S01]  /*0360*/  IMAD.WIDE R10, R3, 0x4, R4 ;  /* 0x00000004030a7825 */ /* 0x002fe200078e0204 */
[----:B------:R-:W-:-:S04]  /*0370*/  IADD3 R3, PT, PT, R0, R3, RZ ;  /* 0x0000000300037210 */ /* 0x000fc80007ffe0ff */
[----:B------:R-:W-:Y:S01]  /*0380*/  ISETP.GE.AND P0, PT, R3, UR8, PT ;  /* 0x0000000803007c0c */ /* 0x000fe2000bf06270 */
[----:B--2---:R-:W-:-:S05]  /*0390*/  FADD R17, R12, R15 ;  /* 0x0000000f0c117221 */ /* 0x004fca0000000000 */
[----:B------:R1:W-:Y:S07]  /*03a0*/  STG.E desc[UR6][R10.64], R17 ;  /* 0x000000110a007986 */ /* 0x0003ee000c101906 */
[----:B------:R-:W-:Y:S05]  /*03b0*/  @!P0 BRA `(.L_x_14) ;  /* 0xfffffffc00d88947 */ /* 0x000fea000383ffff */
[----:B------:R-:W-:Y:S05]  /*03c0*/  EXIT ;  /* 0x000000000000794d */ /* 0x000fea0003800000 */
.L_x_15:
[----:B0-----:R-:W-:-:S04]  /*03d0*/  IMAD.WIDE R6, R3, 0x4, R14 ;  /* 0x0000000403067825 */ /* 0x001fc800078e020e */
[C---:B------:R-:W-:Y:S02]  /*03e0*/  IMAD.WIDE R8, R3.reuse, 0x4, R12 ;  /* 0x0000000403087825 */ /* 0x040fe400078e020c */
[----:B------:R-:W2:Y:S04]  /*03f0*/  LDG.E.CONSTANT R6, desc[UR6][R6.64] ;  /* 0x0000000606067981 */ /* 0x000ea8000c1e9900 */
[----:B------:R-:W2:Y:S01]  /*0400*/  LDG.E.CONSTANT R9, desc[UR6][R8.64] ;  /* 0x0000000608097981 */ /* 0x000ea2000c1e9900 */
[----:B-1----:R-:W-:Y:S01]  /*0410*/  IMAD.WIDE R4, R3, 0x4, R10 ;  /* 0x0000000403047825 */ /* 0x002fe200078e020a */
[----:B------:R-:W-:-:S04]  /*0420*/  IADD3 R3, PT, PT, R0, R3, RZ ;  /* 0x0000000300037210 */ /* 0x000fc80007ffe0ff */
[----:B------:R-:W-:Y:S01]  /*0430*/  ISETP.GE.AND P0, PT, R3, UR8, PT ;  /* 0x0000000803007c0c */ /* 0x000fe2000bf06270 */
[----:B--2---:R-:W-:-:S05]  /*0440*/  FMUL R17, R6, R9 ;  /* 0x0000000906117220 */ /* 0x004fca0000400000 */
[----:B------:R1:W-:Y:S07]  /*0450*/  STG.E desc[UR6][R4.64], R17 ;  /* 0x0000001104007986 */ /* 0x0003ee000c101906 */
[----:B------:R-:W-:Y:S05]  /*0460*/  @!P0 BRA `(.L_x_15) ;  /* 0xfffffffc00d88947 */ /* 0x000fea000383ffff */
[----:B------:R-:W-:Y:S05]  /*0470*/  EXIT ;  /* 0x000000000000794d */ /* 0x000fea0003800000 */
.L_x_16:
        /* <DEDUP_REMOVED lines=16> */
.L_x_26:


//--------------------- .text._ZN10tensorflow13sm120_kernels19sm120_matmul_kernelEPKfS2_Pfiii --------------------------
	.section	.text._ZN10tensorflow13sm120_kernels19sm120_matmul_kernelEPKfS2_Pfiii,"ax",@progbits
	.align	128
        .global         _ZN10tensorflow13sm120_kernels19sm120_matmul_kernelEPKfS2_Pfiii
        .type           _ZN10tensorflow13sm120_kernels19sm120_matmul_kernelEPKfS2_Pfiii,@function
        .size           _ZN10tensorflow13sm120_kernels19sm120_matmul_kernelEPKfS2_Pfiii,(.L_x_27 - _ZN10tensorflow13sm120_kernels19sm120_matmul_kernelEPKfS2_Pfiii)
        .other          _ZN10tensorflow13sm120_kernels19sm120_matmul_kernelEPKfS2_Pfiii,@"STO_CUDA_ENTRY STV_DEFAULT"
_ZN10tensorflow13sm120_kernels19sm120_matmul_kernelEPKfS2_Pfiii:
.text._ZN10tensorflow13sm120_kernels19sm120_matmul_kernelEPKfS2_Pfiii:
[----:B------:R-:W-:Y:S01]  /*0000*/  LDC R1, c[0x0][0x37c] ;  /* 0x0000df00ff017b82 */ /* 0x000fe20000000800 */
[----:B------:R-:W0:Y:S01]  /*0010*/  S2R R24, SR_TID.Y ;  /* 0x0000000000187919 */ /* 0x000e220000002200 */
[----:B------:R-:W1:Y:S01]  /*0020*/  LDCU UR10, c[0x0][0x3a0] ;  /* 0x00007400ff0a77ac */ /* 0x000e620008000800 */
[----:B------:R-:W-:Y:S01]  /*0030*/  HFMA2 R19, -RZ, RZ, 0, 0 ;  /* 0x00000000ff137431 */ /* 0x000fe200000001ff */
[----:B------:R-:W0:Y:S01]  /*0040*/  S2R R3, SR_CTAID.Y ;  /* 0x0000000000037919 */ /* 0x000e220000002600 */
[----:B------:R-:W2:Y:S01]  /*0050*/  LDCU.64 UR8, c[0x0][0x358] ;  /* 0x00006b00ff0877ac */ /* 0x000ea20008000a00 */
[----:B------:R-:W3:Y:S01]  /*0060*/  S2R R25, SR_TID.X ;  /* 0x0000000000197919 */ /* 0x000ee20000002100 */
[----:B------:R-:W3:Y:S01]  /*0070*/  S2R R2, SR_CTAID.X ;  /* 0x0000000000027919 */ /* 0x000ee20000002500 */
[----:B-1----:R-:W-:Y:S01]  /*0080*/  UISETP.GE.AND UP0, UPT, UR10, 0x1, UPT ;  /* 0x000000010a00788c */ /* 0x002fe2000bf06270 */
[----:B0-----:R-:W-:Y:S02]  /*0090*/  LEA R26, R3, R24, 0x6 ;  /* 0x00000018031a7211 */ /* 0x001fe400078e30ff */
[----:B---3--:R-:W-:-:S06]  /*00a0*/  LEA R27, R2, R25, 0x6 ;  /* 0x00000019021b7211 */ /* 0x008fcc00078e30ff */
[----:B--2---:R-:W-:Y:S05]  /*00b0*/  BRA.U !UP0, `(.L_x_17) ;  /* 0x0000000508d47547 */ /* 0x004fea000b800000 */
[----:B------:R-:W0:Y:S01]  /*00c0*/  S2UR UR7, SR_CgaCtaId ;  /* 0x00000000000779c3 */ /* 0x000e220000008800 */
[----:B------:R-:W1:Y:S01]  /*00d0*/  LDCU UR6, c[0x0][0x39c] ;  /* 0x00007380ff0677ac */ /* 0x000e620008000800 */
[----:B------:R-:W-:Y:S01]  /*00e0*/  LEA R3, R24, R25, 0x5 ;  /* 0x0000001918037211 */ /* 0x000fe200078e28ff */
[--C-:B------:R-:W-:Y:S01]  /*00f0*/  IMAD R6, R26, UR10, R25.reuse ;  /* 0x0000000a1a067c24 */ /* 0x100fe2000f8e0219 */
[----:B------:R-:W-:Y:S01]  /*0100*/  MOV R19, RZ ;  /* 0x000000ff00137202 */ /* 0x000fe20000000f00 */
[----:B------:R-:W-:Y:S01]  /*0110*/  UMOV UR5, 0x400 ;  /* 0x0000040000057882 */ /* 0x000fe20000000000 */
[----:B------:R-:W-:Y:S01]  /*0120*/  UIADD3 UR4, UPT, UPT, UR10, 0x1f, URZ ;  /* 0x0000001f0a047890 */ /* 0x000fe2000fffe0ff */
[C---:B------:R-:W-:Y:S01]  /*0130*/  LEA R4, R24.reuse, R3, 0x5 ;  /* 0x0000000318047211 */ /* 0x040fe200078e28ff */
[----:B------:R-:W2:Y:S01]  /*0140*/  LDC R0, c[0x0][0x39c] ;  /* 0x0000e700ff007b82 */ /* 0x000ea20000000800 */
[----:B------:R-:W3:Y:S01]  /*0150*/  LDCU UR12, c[0x0][0x3a0] ;  /* 0x00007400ff0c77ac */ /* 0x000ee20008000800 */
[----:B------:R-:W-:Y:S01]  /*0160*/  USHF.R.U32.HI UR4, URZ, 0x5, UR4 ;  /* 0x00000005ff047899 */ /* 0x000fe20008011604 */
[----:B------:R-:W4:Y:S01]  /*0170*/  LDCU UR11, c[0x0][0x398] ;  /* 0x00007300ff0b77ac */ /* 0x000f220008000800 */
[----:B-1----:R-:W-:Y:S01]  /*0180*/  IMAD R7, R24, UR6, R25 ;  /* 0x0000000618077c24 */ /* 0x002fe2000f8e0219 */
[----:B------:R-:W-:-:S02]  /*0190*/  UIADD3 UR6, UPT, UPT, UR5, 0x2000, URZ ;  /* 0x0000200005067890 */ /* 0x000fc4000fffe0ff */
[----:B------:R-:W-:Y:S02]  /*01a0*/  UIADD3 UR4, UPT, UPT, -UR4, URZ, URZ ;  /* 0x000000ff04047290 */ /* 0x000fe4000fffe1ff */
[----:B0-----:R-:W-:Y:S01]  /*01b0*/  ULEA UR5, UR7, UR5, 0x18 ;  /* 0x0000000507057291 */ /* 0x001fe2000f8ec0ff */
[----:B------:R-:W-:Y:S01]  /*01c0*/  LEA R7, R2, R7, 0x6 ;  /* 0x0000000702077211 */ /* 0x000fe200078e30ff */
[----:B------:R-:W-:-:S04]  /*01d0*/  ULEA UR6, UR7, UR6, 0x18 ;  /* 0x0000000607067291 */ /* 0x000fc8000f8ec0ff */
[----:B------:R-:W-:Y:S02]  /*01e0*/  LEA R2, R3, UR5, 0x2 ;  /* 0x0000000503027c11 */ /* 0x000fe4000f8e10ff */
[----:B------:R-:W-:Y:S02]  /*01f0*/  LEA R3, R24, UR5, 0x7 ;  /* 0x0000000518037c11 */ /* 0x000fe4000f8e38ff */
[----:B------:R-:W-:Y:S02]  /*0200*/  LEA R4, R4, UR6, 0x2 ;  /* 0x0000000604047c11 */ /* 0x000fe4000f8e10ff */
[----:B---34-:R-:W-:-:S07]  /*0210*/  LEA R5, R25, UR6, 0x2 ;  /* 0x0000000619057c11 */ /* 0x018fce000f8e10ff */
.L_x_18:
[----:B------:R-:W-:Y:S01]  /*0220*/  ISETP.GE.AND P1, PT, R25, UR12, PT ;  /* 0x0000000c19007c0c */ /* 0x000fe2000bf26270 */
[----:B------:R-:W-:Y:S01]  /*0230*/  HFMA2 R31, -RZ, RZ, 0, 0 ;  /* 0x00000000ff1f7431 */ /* 0x000fe200000001ff */
[----:B--2---:R-:W-:Y:S02]  /*0240*/  ISETP.GE.AND P0, PT, R27, R0, PT ;  /* 0x000000001b00720c */ /* 0x004fe40003f06270 */
[----:B------:R-:W-:Y:S02]  /*0250*/  ISETP.GE.OR P1, PT, R26, UR11, P1 ;  /* 0x0000000b1a007c0c */ /* 0x000fe40008f26670 */
[----:B------:R-:W-:Y:S02]  /*0260*/  ISETP.GE.OR P0, PT, R24, UR12, P0 ;  /* 0x0000000c18007c0c */ /* 0x000fe40008706670 */
[----:B------:R-:W-:-:S09]  /*0270*/  MOV R29, RZ ;  /* 0x000000ff001d7202 */ /* 0x000fd20000000f00 */
[----:B------:R-:W0:Y:S08]  /*0280*/  @!P1 LDC.64 R12, c[0x0][0x380] ;  /* 0x0000e000ff0c9b82 */ /* 0x000e300000000a00 */
[----:B------:R-:W1:Y:S01]  /*0290*/  @!P0 LDC.64 R14, c[0x0][0x388] ;  /* 0x0000e200ff0e8b82 */ /* 0x000e620000000a00 */
[----:B0-----:R-:W-:-:S05]  /*02a0*/  @!P1 IMAD.WIDE.U32 R12, R6, 0x4, R12 ;  /* 0x00000004060c9825 */ /* 0x001fca00078e000c */
[----:B------:R-:W2:Y:S01]  /*02b0*/  @!P1 LDG.E.CONSTANT R29, desc[UR8][R12.64] ;  /* 0x000000080c1d9981 */ /* 0x000ea2000c1e9900 */
[----:B-1----:R-:W-:-:S05]  /*02c0*/  @!P0 IMAD.WIDE R14, R7, 0x4, R14 ;  /* 0x00000004070e8825 */ /* 0x002fca00078e020e */
[----:B------:R-:W3:Y:S01]  /*02d0*/  @!P0 LDG.E.CONSTANT R31, desc[UR8][R14.64] ;  /* 0x000000080e1f8981 */ /* 0x000ee2000c1e9900 */
[----:B------:R-:W-:-:S04]  /*02e0*/  UIADD3 UR4, UPT, UPT, UR4, 0x1, URZ ;  /* 0x0000000104047890 */ /* 0x000fc8000fffe0ff */
[----:B------:R-:W-:Y:S01]  /*02f0*/  UISETP.NE.AND UP0, UPT, UR4, URZ, UPT ;  /* 0x000000ff0400728c */ /* 0x000fe2000bf05270 */
[----:B------:R-:W-:Y:S02]  /*0300*/  IADD3 R25, PT, PT, R25, 0x20, RZ ;  /* 0x0000002019197810 */ /* 0x000fe40007ffe0ff */
[----:B------:R-:W-:Y:S02]  /*0310*/  IADD3 R24, PT, PT, R24, 0x20, RZ ;  /* 0x0000002018187810 */ /* 0x000fe40007ffe0ff */
[----:B------:R-:W-:Y:S02]  /*0320*/  IADD3 R6, PT, PT, R6, 0x20, RZ ;  /* 0x0000002006067810 */ /* 0x000fe40007ffe0ff */
[----:B------:R-:W-:Y:S01]  /*0330*/  LEA R7, R0, R7, 0x5 ;  /* 0x0000000700077211 */ /* 0x000fe200078e28ff */
[----:B--2---:R-:W-:Y:S04]  /*0340*/  STS [R2], R29 ;  /* 0x0000001d02007388 */ /* 0x004fe80000000800 */
[----:B---3--:R-:W-:Y:S01]  /*0350*/  STS [R4], R31 ;  /* 0x0000001f04007388 */ /* 0x008fe20000000800 */
[----:B------:R-:W-:Y:S06]  /*0360*/  BAR.SYNC.DEFER_BLOCKING 0x0 ;  /* 0x0000000000007b1d */ /* 0x000fec0000010000 */
[----:B------:R-:W-:Y:S04]  /*0370*/  LDS R16, [R5] ;  /* 0x0000000005107984 */ /* 0x000fe80000000800 */
[----:B------:R-:W0:Y:S04]  /*0380*/  LDS.128 R8, [R3] ;  /* 0x0000000003087984 */ /* 0x000e280000000c00 */
[----:B------:R-:W1:Y:S04]  /*0390*/  LDS R33, [R5+0x100] ;  /* 0x0001000005217984 */ /* 0x000e680000000800 */
[----:B------:R-:W2:Y:S04]  /*03a0*/  LDS R17, [R5+0x200] ;  /* 0x0002000005117984 */ /* 0x000ea80000000800 */
[----:B------:R-:W3:Y:S04]  /*03b0*/  LDS R36, [R5+0x300] ;  /* 0x0003000005247984 */ /* 0x000ee80000000800 */
[----:B------:R-:W-:Y:S04]  /*03c0*/  LDS R37, [R5+0x400] ;  /* 0x0004000005257984 */ /* 0x000fe80000000800 */
[----:B------:R-:W4:Y:S04]  /*03d0*/  LDS.128 R20, [R3+0x10] ;  /* 0x0000100003147984 */ /* 0x000f280000000c00 */
[----:B------:R-:W5:Y:S04]  /*03e0*/  LDS R32, [R5+0x500] ;  /* 0x0005000005207984 */ /* 0x000f680000000800 */
[----:B------:R-:W5:Y:S04]  /*03f0*/  LDS R29, [R5+0x600] ;  /* 0x00060000051d7984 */ /* 0x000f680000000800 */
[----:B------:R-:W5:Y:S04]  /*0400*/  LDS R34, [R5+0x700] ;  /* 0x0007000005227984 */ /* 0x000f680000000800 */
[----:B------:R-:W-:Y:S04]  /*0410*/  LDS R35, [R5+0x800] ;  /* 0x0008000005237984 */ /* 0x000fe80000000800 */
[----:B------:R-:W5:Y:S01]  /*0420*/  LDS.128 R12, [R3+0x20] ;  /* 0x00002000030c7984 */ /* 0x000f620000000c00 */
[----:B0-----:R-:W-:-:S03]  /*0430*/  FFMA R8, R8, R16, R19 ;  /* 0x0000001008087223 */ /* 0x001fc60000000013 */
[----:B------:R-:W0:Y:S01]  /*0440*/  LDS R30, [R5+0x900] ;  /* 0x00090000051e7984 */ /* 0x000e220000000800 */
[----:B-1----:R-:W-:-:S03]  /*0450*/  FFMA R8, R33, R9, R8 ;  /* 0x0000000921087223 */ /* 0x002fc60000000008 */
[----:B------:R-:W1:Y:S01]  /*0460*/  LDS R31, [R5+0xa00] ;  /* 0x000a0000051f7984 */ /* 0x000e620000000800 */
[----:B--2---:R-:W-:-:S03]  /*0470*/  FFMA R9, R17, R10, R8 ;  /* 0x0000000a11097223 */ /* 0x004fc60000000008 */
[----:B------:R-:W2:Y:S01]  /*0480*/  LDS R28, [R5+0xb00] ;  /* 0x000b0000051c7984 */ /* 0x000ea20000000800 */
[----:B---3--:R-:W-:-:S03]  /*0490*/  FFMA R9, R36, R11, R9 ;  /* 0x0000000b24097223 */ /* 0x008fc60000000009 */
[----:B------:R-:W-:Y:S04]  /*04a0*/  LDS R33, [R5+0xc00] ;  /* 0x000c000005217984 */ /* 0x000fe80000000800 */
[----:B------:R-:W3:Y:S01]  /*04b0*/  LDS.128 R16, [R3+0x30] ;  /* 0x0000300003107984 */ /* 0x000ee20000000c00 */
[----:B----4-:R-:W-:-:S03]  /*04c0*/  FFMA R9, R20, R37, R9 ;  /* 0x0000002514097223 */ /* 0x010fc60000000009 */
[----:B------:R-:W4:Y:S01]  /*04d0*/  LDS R36, [R5+0xd00] ;  /* 0x000d000005247984 */ /* 0x000f220000000800 */
[----:B-----5:R-:W-:-:S03]  /*04e0*/  FFMA R8, R32, R21, R9 ;  /* 0x0000001520087223 */ /* 0x020fc60000000009 */
[----:B------:R-:W5:Y:S01]  /*04f0*/  LDS R37, [R5+0xe00] ;  /* 0x000e000005257984 */ /* 0x000f620000000800 */
[----:B------:R-:W-:-:S03]  /*0500*/  FFMA R21, R29, R22, R8 ;  /* 0x000000161d157223 */ /* 0x000fc60000000008 */
[----:B------:R-:W5:Y:S01]  /*0510*/  LDS R32, [R5+0xf00] ;  /* 0x000f000005207984 */ /* 0x000f620000000800 */
[----:B------:R-:W-:-:S03]  /*0520*/  FFMA R21, R34, R23, R21 ;  /* 0x0000001722157223 */ /* 0x000fc60000000015 */
[----:B------:R-:W-:Y:S04]  /*0530*/  LDS R29, [R5+0x1000] ;  /* 0x00100000051d7984 */ /* 0x000fe80000000800 */
[----:B------:R-:W5:Y:S01]  /*0540*/  LDS.128 R8, [R3+0x40] ;  /* 0x0000400003087984 */ /* 0x000f620000000c00 */
[----:B------:R-:W-:-:S03]  /*0550*/  FFMA R21, R12, R35, R21 ;  /* 0x000000230c157223 */ /* 0x000fc60000000015 */
[----:B------:R-:W5:Y:S01]  /*0560*/  LDS R34, [R5+0x1100] ;  /* 0x0011000005227984 */ /* 0x000f620000000800 */
[----:B0-----:R-:W-:-:S03]  /*0570*/  FFMA R12, R30, R13, R21 ;  /* 0x0000000d1e0c7223 */ /* 0x001fc60000000015 */
[----:B------:R-:W0:Y:S04]  /*0580*/  LDS R35, [R5+0x1200] ;  /* 0x0012000005237984 */ /* 0x000e280000000800 */
[----:B------:R-:W0:Y:S01]  /*0590*/  LDS R30, [R5+0x1300] ;  /* 0x00130000051e7984 */ /* 0x000e220000000800 */
[----:B-1----:R-:W-:-:S03]  /*05a0*/  FFMA R13, R31, R14, R12 ;  /* 0x0000000e1f0d7223 */ /* 0x002fc6000000000c */
[----:B------:R-:W-:Y:S01]  /*05b0*/  LDS R31, [R5+0x1400] ;  /* 0x00140000051f7984 */ /* 0x000fe20000000800 */
[----:B--2---:R-:W-:-:S03]  /*05c0*/  FFMA R13, R28, R15, R13 ;  /* 0x0000000f1c0d7223 */ /* 0x004fc6000000000d */
[----:B------:R-:W1:Y:S01]  /*05d0*/  LDS.128 R20, [R3+0x50] ;  /* 0x0000500003147984 */ /* 0x000e620000000c00 */
[----:B---3--:R-:W-:-:S03]  /*05e0*/  FFMA R13, R16, R33, R13 ;  /* 0x00000021100d7223 */ /* 0x008fc6000000000d */
[----:B------:R-:W2:Y:S01]  /*05f0*/  LDS R28, [R5+0x1500] ;  /* 0x00150000051c7984 */ /* 0x000ea20000000800 */
[----:B----4-:R-:W-:-:S03]  /*0600*/  FFMA R12, R36, R17, R13 ;  /* 0x00000011240c7223 */ /* 0x010fc6000000000d */
[----:B------:R-:W3:Y:S01]  /*0610*/  LDS R33, [R5+0x1600] ;  /* 0x0016000005217984 */ /* 0x000ee20000000800 */
[----:B-----5:R-:W-:-:S03]  /*0620*/  FFMA R17, R37, R18, R12 ;  /* 0x0000001225117223 */ /* 0x020fc6000000000c */
[----:B------:R-:W4:Y:S01]  /*0630*/  LDS R36, [R5+0x1700] ;  /* 0x0017000005247984 */ /* 0x000f220000000800 */
[----:B------:R-:W-:-:S03]  /*0640*/  FFMA R17, R32, R19, R17 ;  /* 0x0000001320117223 */ /* 0x000fc60000000011 */
[----:B------:R-:W-:Y:S04]  /*0650*/  LDS R37, [R5+0x1800] ;  /* 0x0018000005257984 */ /* 0x000fe80000000800 */
[----:B------:R-:W5:Y:S01]  /*0660*/  LDS.128 R12, [R3+0x60] ;  /* 0x00006000030c7984 */ /* 0x000f620000000c00 */
[----:B------:R-:W-:-:S03]  /*0670*/  FFMA R17, R8, R29, R17 ;  /* 0x0000001d08117223 */ /* 0x000fc60000000011 */
[----:B------:R-:W5:Y:S01]  /*0680*/  LDS R32, [R5+0x1900] ;  /* 0x0019000005207984 */ /* 0x000f620000000800 */
[----:B------:R-:W-:-:S03]  /*0690*/  FFMA R34, R34, R9, R17 ;  /* 0x0000000922227223 */ /* 0x000fc60000000011 */
[----:B------:R-:W5:Y:S01]  /*06a0*/  LDS R29, [R5+0x1a00] ;  /* 0x001a0000051d7984 */ /* 0x000f620000000800 */
[----:B0-----:R-:W-:-:S03]  /*06b0*/  FFMA R35, R35, R10, R34 ;  /* 0x0000000a23237223 */ /* 0x001fc60000000022 */
[----:B------:R-:W0:Y:S01]  /*06c0*/  LDS R8, [R5+0x1b00] ;  /* 0x001b000005087984 */ /* 0x000e220000000800 */
[----:B------:R-:W-:-:S03]  /*06d0*/  FFMA R11, R30, R11, R35 ;  /* 0x0000000b1e0b7223 */ /* 0x000fc60000000023 */
[----:B------:R-:W-:Y:S04]  /*06e0*/  LDS R9, [R5+0x1c00] ;  /* 0x001c000005097984 */ /* 0x000fe80000000800 */
[----:B------:R-:W0:Y:S01]  /*06f0*/  LDS.128 R16, [R3+0x70] ;  /* 0x0000700003107984 */ /* 0x000e220000000c00 */
[----:B-1----:R-:W-:-:S03]  /*0700*/  FFMA R31, R20, R31, R11 ;  /* 0x0000001f141f7223 */ /* 0x002fc6000000000b */
[----:B------:R-:W1:Y:S04]  /*0710*/  LDS R10, [R5+0x1d00] ;  /* 0x001d0000050a7984 */ /* 0x000e680000000800 */
[----:B------:R-:W1:Y:S01]  /*0720*/  LDS R11, [R5+0x1e00] ;  /* 0x001e0000050b7984 */ /* 0x000e620000000800 */
[----:B--2---:R-:W-:-:S03]  /*0730*/  FFMA R28, R28, R21, R31 ;  /* 0x000000151c1c7223 */ /* 0x004fc6000000001f */
[----:B------:R-:W2:Y:S01]  /*0740*/  LDS R20, [R5+0x1f00] ;  /* 0x001f000005147984 */ /* 0x000ea20000000800 */
[----:B---3--:R-:W-:-:S04]  /*0750*/  FFMA R33, R33, R22, R28 ;  /* 0x0000001621217223 */ /* 0x008fc8000000001c */
[----:B----4-:R-:W-:-:S04]  /*0760*/  FFMA R23, R36, R23, R33 ;  /* 0x0000001724177223 */ /* 0x010fc80000000021 */
[----:B-----5:R-:W-:-:S04]  /*0770*/  FFMA R23, R12, R37, R23 ;  /* 0x000000250c177223 */ /* 0x020fc80000000017 */
[----:B------:R-:W-:-:S04]  /*0780*/  FFMA R32, R32, R13, R23 ;  /* 0x0000000d20207223 */ /* 0x000fc80000000017 */
[----:B------:R-:W-:-:S04]  /*0790*/  FFMA R29, R29, R14, R32 ;  /* 0x0000000e1d1d7223 */ /* 0x000fc80000000020 */
[----:B0-----:R-:W-:-:S04]  /*07a0*/  FFMA R15, R8, R15, R29 ;  /* 0x0000000f080f7223 */ /* 0x001fc8000000001d */
[----:B------:R-:W-:-:S04]  /*07b0*/  FFMA R9, R16, R9, R15 ;  /* 0x0000000910097223 */ /* 0x000fc8000000000f */
[----:B-1----:R-:W-:-:S04]  /*07c0*/  FFMA R10, R10, R17, R9 ;  /* 0x000000110a0a7223 */ /* 0x002fc80000000009 */
[----:B------:R-:W-:-:S04]  /*07d0*/  FFMA R11, R11, R18, R10 ;  /* 0x000000120b0b7223 */ /* 0x000fc8000000000a */
[----:B--2---:R-:W-:Y:S01]  /*07e0*/  FFMA R19, R20, R19, R11 ;  /* 0x0000001314137223 */ /* 0x004fe2000000000b */
[----:B------:R-:W-:Y:S06]  /*07f0*/  BAR.SYNC.DEFER_BLOCKING 0x0 ;  /* 0x0000000000007b1d */ /* 0x000fec0000010000 */
[----:B------:R-:W-:Y:S05]  /*0800*/  BRA.U UP0, `(.L_x_18) ;  /* 0xfffffff900847547 */ /* 0x000fea000b83ffff */
.L_x_17:
[----:B------:R-:W0:Y:S02]  /*0810*/  LDCU.64 UR4, c[0x0][0x398] ;  /* 0x00007300ff0477ac */ /* 0x000e240008000a00 */
[----:B0-----:R-:W-:-:S04]  /*0820*/  ISETP.GE.AND P0, PT, R27, UR5, PT ;  /* 0x000000051b007c0c */ /* 0x001fc8000bf06270 */
[----:B------:R-:W-:-:S13]  /*0830*/  ISETP.GE.OR P0, PT, R26, UR4, P0 ;  /* 0x000000041a007c0c */ /* 0x000fda0008706670 */
[----:B------:R-:W-:Y:S05]  /*0840*/  @P0 EXIT ;  /* 0x000000000000094d */ /* 0x000fea0003800000 */
[----:B------:R-:W0:Y:S01]  /*0850*/  LDC.64 R2, c[0x0][0x390] ;  /* 0x0000e400ff027b82 */ /* 0x000e220000000a00 */
[----:B------:R-:W-:-:S04]  /*0860*/  IMAD R27, R26, UR5, R27 ;  /* 0x000000051a1b7c24 */ /* 0x000fc8000f8e021b */
[----:B0-----:R-:W-:-:S05]  /*0870*/  IMAD.WIDE.U32 R2, R27, 0x4, R2 ;  /* 0x000000041b027825 */ /* 0x001fca00078e0002 */
[----:B------:R-:W-:Y:S01]  /*0880*/  STG.E desc[UR8][R2.64], R19 ;  /* 0x0000001302007986 */ /* 0x000fe2000c101908 */
[----:B------:R-:W-:Y:S05]  /*0890*/  EXIT ;  /* 0x000000000000794d */ /* 0x000fea0003800000 */
.L_x_19:
        /* <DEDUP_REMOVED lines=14> */
.L_x_27:


//--------------------- .text._ZN3cub18CUB_300001_SM_10006detail11EmptyKernelIvEEvv --------------------------
	.section	.text._ZN3cub18CUB_300001_SM_10006detail11EmptyKernelIvEEvv,"ax",@progbits
	.align	128
        .global         _ZN3cub18CUB_300001_SM_10006detail11EmptyKernelIvEEvv
        .type           _ZN3cub18CUB_300001_SM_10006detail11EmptyKernelIvEEvv,@function
        .size           _ZN3cub18CUB_300001_SM_10006detail11EmptyKernelIvEEvv,(.L_x_28 - _ZN3cub18CUB_300001_SM_10006detail11EmptyKernelIvEEvv)
        .other          _ZN3cub18CUB_300001_SM_10006detail11EmptyKernelIvEEvv,@"STO_CUDA_ENTRY STV_DEFAULT"
_ZN3cub18CUB_300001_SM_10006detail11EmptyKernelIvEEvv:
.text._ZN3cub18CUB_300001_SM_10006detail11EmptyKernelIvEEvv:
[----:B------:R-:W-:Y:S01]  /*0000*/  LDC R1, c[0x0][0x37c] ;  /* 0x0000df00ff017b82 */ /* 0x000fe20000000800 */
[----:B------:R-:W-:Y:S05]  /*0010*/  EXIT ;  /* 0x000000000000794d */ /* 0x000fea0003800000 */
.L_x_20:
        /* <DEDUP_REMOVED lines=14> */
.L_x_28:


//--------------------- .nv.shared.reserved.0     --------------------------
	.section	.nv.shared.reserved.0,"aw",@nobits
	.weak		__nv_reservedSMEM_offset_0_alias
	.size		__nv_reservedSMEM_offset_0_alias, 0, 64
	.other		__nv_reservedSMEM_offset_0_alias,@"STO_CUDA_RESERVED_SHARED STV_DEFAULT"
__nv_reservedSMEM_offset_0_alias:
	.zero		0
	.zero		64


//--------------------- .nv.global                --------------------------
	.section	.nv.global,"aw",@nobits
.nv.global:
	.type		_ZN34_INTERNAL_ff31969b_4_k_cu_7e45c8226thrust24THRUST_300001_SM_1000_NS12placeholders2_5E,@object
	.size		_ZN34_INTERNAL_ff31969b_4_k_cu_7e45c8226thrust24THRUST_300001_SM_1000_NS12placeholders2_5E,(_ZN34_INTERNAL_ff31969b_4_k_cu_7e45c8224cuda3std3__45__cpo6cbeginE - _ZN34_INTERNAL_ff31969b_4_k_cu_7e45c8226thrust24THRUST_300001_SM_1000_NS12placeholders2_5E)
_ZN34_INTERNAL_ff31969b_4_k_cu_7e45c8226thrust24THRUST_300001_SM_1000_NS12placeholders2_5E:
	.zero		1
	.type		_ZN34_INTERNAL_ff31969b_4_k_cu_7e45c8224cuda3std3__45__cpo6cbeginE,@object
	.size		_ZN34_INTERNAL_ff31969b_4_k_cu_7e45c8224cuda3std3__45__cpo6cbeginE,(_ZN34_INTERNAL_ff31969b_4_k_cu_7e45c8224cuda3std6ranges3__45__cpo6cbeginE - _ZN34_INTERNAL_ff31969b_4_k_cu_7e45c8224cuda3std3__45__cpo6cbeginE)
_ZN34_INTERNAL_ff31969b_4_k_cu_7e45c8224cuda3std3__45__cpo6cbeginE:
	.zero		1
	.type		_ZN34_INTERNAL_ff31969b_4_k_cu_7e45c8224cuda3std6ranges3__45__cpo6cbeginE,@object
	.size		_ZN34_INTERNAL_ff31969b_4_k_cu_7e45c8224cuda3std6ranges3__45__cpo6cbeginE,(_ZN34_INTERNAL_ff31969b_4_k_cu_7e45c8224cuda3std3__48in_placeE - _ZN34_INTERNAL_ff31969b_4_k_cu_7e45c8224cuda3std6ranges3__45__cpo6cbeginE)
_ZN34_INTERNAL_ff31969b_4_k_cu_7e45c8224cuda3std6ranges3__45__cpo6cbeginE:
	.zero		1
	.type		_ZN34_INTERNAL_ff31969b_4_k_cu_7e45c8224cuda3std3__48in_placeE,@object
	.size		_ZN34_INTERNAL_ff31969b_4_k_cu_7e45c8224cuda3std3__48in_placeE,(_ZN34_INTERNAL_ff31969b_4_k_cu_7e45c8224cuda3std6ranges3__45__cpo4sizeE - _ZN34_INTERNAL_ff31969b_4_k_cu_7e45c8224cuda3std3__48in_placeE)
_ZN34_INTERNAL_ff31969b_4_k_cu_7e45c8224cuda3std3__48in_placeE:
	.zero		1
	.type		_ZN34_INTERNAL_ff31969b_4_k_cu_7e45c8224cuda3std6ranges3__45__cpo4sizeE,@object
	.size		_ZN34_INTERNAL_ff31969b_4_k_cu_7e45c8224cuda3std6ranges3__45__cpo4sizeE,(_ZN34_INTERNAL_ff31969b_4_k_cu_7e45c8226thrust24THRUST_300001_SM_1000_NS12placeholders2_9E - _ZN34_INTERNAL_ff31969b_4_k_cu_7e45c8224cuda3std6ranges3__45__cpo4sizeE)
_ZN34_INTERNAL_ff31969b_4_k_cu_7e45c8224cuda3std6ranges3__45__cpo4sizeE:
	.zero		1
	.type		_ZN34_INTERNAL_ff31969b_4_k_cu_7e45c8226thrust24THRUST_300001_SM_1000_NS12placeholders2_9E,@object
	.size		_ZN34_INTERNAL_ff31969b_4_k_cu_7e45c8226thrust24THRUST_300001_SM_1000_NS12placeholders2_9E,(_ZN34_INTERNAL_ff31969b_4_k_cu_7e45c8224cuda3std3__45__cpo7crbeginE - _ZN34_INTERNAL_ff31969b_4_k_cu_7e45c8226thrust24THRUST_300001_SM_1000_NS12placeholders2_9E)
_ZN34_INTERNAL_ff31969b_4_k_cu_7e45c8226thrust24THRUST_300001_SM_1000_NS12placeholders2_9E:
	.zero		1
	.type		_ZN34_INTERNAL_ff31969b_4_k_cu_7e45c8224cuda3std3__45__cpo7crbeginE,@object
	.size		_ZN34_INTERNAL_ff31969b_4_k_cu_7e45c8224cuda3std3__45__cpo7crbeginE,(_ZN34_INTERNAL_ff31969b_4_k_cu_7e45c8224cuda3std6ranges3__45__cpo4nextE - _ZN34_INTERNAL_ff31969b_4_k_cu_7e45c8224cuda3std3__45__cpo7crbeginE)
_ZN34_INTERNAL_ff31969b_4_k_cu_7e45c8224cuda3std3__45__cpo7crbeginE:
	.zero		1
	.type		_ZN34_INTERNAL_ff31969b_4_k_cu_7e45c8224cuda3std6ranges3__45__cpo4nextE,@object
	.size		_ZN34_INTERNAL_ff31969b_4_k_cu_7e45c8224cuda3std6ranges3__45__cpo4nextE,(_ZN34_INTERNAL_ff31969b_4_k_cu_7e45c8224cuda3std6ranges3__45__cpo4swapE - _ZN34_INTERNAL_ff31969b_4_k_cu_7e45c8224cuda3std6ranges3__45__cpo4nextE)
_ZN34_INTERNAL_ff31969b_4_k_cu_7e45c8224cuda3std6ranges3__45__cpo4nextE:
	.zero		1
	.type		_ZN34_INTERNAL_ff31969b_4_k_cu_7e45c8224cuda3std6ranges3__45__cpo4swapE,@object
	.size		_ZN34_INTERNAL_ff31969b_4_k_cu_7e45c8224cuda3std6ranges3__45__cpo4swapE,(_ZN34_INTERNAL_ff31969b_4_k_cu_7e45c8226thrust24THRUST_300001_SM_1000_NS12placeholders2_1E - _ZN34_INTERNAL_ff31969b_4_k_cu_7e45c8224cuda3std6ranges3__45__cpo4swapE)
_ZN34_INTERNAL_ff31969b_4_k_cu_7e45c8224cuda3std6ranges3__45__cpo4swapE:
	.zero		1
	.type		_ZN34_INTERNAL_ff31969b_4_k_cu_7e45c8226thrust24THRUST_300001_SM_1000_NS12placeholders2_1E,@object
	.size		_ZN34_INTERNAL_ff31969b_4_k_cu_7e45c8226thrust24THRUST_300001_SM_1000_NS12placeholders2_1E,(_ZN34_INTERNAL_ff31969b_4_k_cu_7e45c8226thrust24THRUST_300001_SM_1000_NS12placeholders2_3E - _ZN34_INTERNAL_ff31969b_4_k_cu_7e45c8226thrust24THRUST_300001_SM_1000_NS12placeholders2_1E)
_ZN34_INTERNAL_ff31969b_4_k_cu_7e45c8226thrust24THRUST_300001_SM_1000_NS12placeholders2_1E:
	.zero		1
	.type		_ZN34_INTERNAL_ff31969b_4_k_cu_7e45c8226thrust24THRUST_300001_SM_1000_NS12placeholders2_3E,@object
	.size		_ZN34_INTERNAL_ff31969b_4_k_cu_7e45c8226thrust24THRUST_300001_SM_1000_NS12placeholders2_3E,(_ZN34_INTERNAL_ff31969b_4_k_cu_7e45c8224cuda3std3__45__cpo5beginE - _ZN34_INTERNAL_ff31969b_4_k_cu_7e45c8226thrust24THRUST_300001_SM_1000_NS12placeholders2_3E)
_ZN34_INTERNAL_ff31969b_4_k_cu_7e45c8226thrust24THRUST_300001_SM_1000_NS12placeholders2_3E:
	.zero		1
	.type		_ZN34_INTERNAL_ff31969b_4_k_cu_7e45c8224cuda3std3__45__cpo5beginE,@object
	.size		_ZN34_INTERNAL_ff31969b_4_k_cu_7e45c8224cuda3std3__45__cpo5beginE,(_ZN34_INTERNAL_ff31969b_4_k_cu_7e45c8224cuda3std6ranges3__45__cpo5beginE - _ZN34_INTERNAL_ff31969b_4_k_cu_7e45c8224cuda3std3__45__cpo5beginE)
_ZN34_INTERNAL_ff31969b_4_k_cu_7e45c8224cuda3std3__45__cpo5beginE:
	.zero		1
	.type		_ZN34_INTERNAL_ff31969b_4_k_cu_7e45c8224cuda3std6ranges3__45__cpo5beginE,@object
	.size		_ZN34_INTERNAL_ff31969b_4_k_cu_7e45c8224cuda3std6ranges3__45__cpo5beginE,(_ZN34_INTERNAL_ff31969b_4_k_cu_7e45c8224cuda3std3__436_GLOBAL__N__ff31969b_4_k_cu_7e45c8226ignoreE - _ZN34_INTERNAL_ff31969b_4_k_cu_7e45c8224cuda3std6ranges3__45__cpo5beginE)
_ZN34_INTERNAL_ff31969b_4_k_cu_7e45c8224cuda3std6ranges3__45__cpo5beginE:
	.zero		1
	.type		_ZN34_INTERNAL_ff31969b_4_k_cu_7e45c8224cuda3std3__436_GLOBAL__N__ff31969b_4_k_cu_7e45c8226ignoreE,@object
	.size		_ZN34_INTERNAL_ff31969b_4_k_cu_7e45c8224cuda3std3__436_GLOBAL__N__ff31969b_4_k_cu_7e45c8226ignoreE,(_ZN34_INTERNAL_ff31969b_4_k_cu_7e45c8224cuda3std6ranges3__45__cpo4dataE - _ZN34_INTERNAL_ff31969b_4_k_cu_7e45c8224cuda3std3__436_GLOBAL__N__ff31969b_4_k_cu_7e45c8226ignoreE)
_ZN34_INTERNAL_ff31969b_4_k_cu_7e45c8224cuda3std3__436_GLOBAL__N__ff31969b_4_k_cu_7e45c8226ignoreE:
	.zero		1
	.type		_ZN34_INTERNAL_ff31969b_4_k_cu_7e45c8224cuda3std6ranges3__45__cpo4dataE,@object
	.size		_ZN34_INTERNAL_ff31969b_4_k_cu_7e45c8224cuda3std6ranges3__45__cpo4dataE,(_ZN34_INTERNAL_ff31969b_4_k_cu_7e45c8226thrust24THRUST_300001_SM_1000_NS12placeholders2_7E - _ZN34_INTERNAL_ff31969b_4_k_cu_7e45c8224cuda3std6ranges3__45__cpo4dataE)
_ZN34_INTERNAL_ff31969b_4_k_cu_7e45c8224cuda3std6ranges3__45__cpo4dataE:
	.zero		1
	.type		_ZN34_INTERNAL_ff31969b_4_k_cu_7e45c8226thrust24THRUST_300001_SM_1000_NS12placeholders2_7E,@object
	.size		_ZN34_INTERNAL_ff31969b_4_k_cu_7e45c8226thrust24THRUST_300001_SM_1000_NS12placeholders2_7E,(_ZN34_INTERNAL_ff31969b_4_k_cu_7e45c8224cuda3std3__45__cpo6rbeginE - _ZN34_INTERNAL_ff31969b_4_k_cu_7e45c8226thrust24THRUST_300001_SM_1000_NS12placeholders2_7E)
_ZN34_INTERNAL_ff31969b_4_k_cu_7e45c8226thrust24THRUST_300001_SM_1000_NS12placeholders2_7E:
	.zero		1
	.type		_ZN34_INTERNAL_ff31969b_4_k_cu_7e45c8224cuda3std3__45__cpo6rbeginE,@object
	.size		_ZN34_INTERNAL_ff31969b_4_k_cu_7e45c8224cuda3std3__45__cpo6rbeginE,(_ZN34_INTERNAL_ff31969b_4_k_cu_7e45c8224cuda3std6ranges3__45__cpo7advanceE - _ZN34_INTERNAL_ff31969b_4_k_cu_7e45c8224cuda3std3__45__cpo6rbeginE)
_ZN34_INTERNAL_ff31969b_4_k_cu_7e45c8224cuda3std3__45__cpo6rbeginE:
	.zero		1
	.type		_ZN34_INTERNAL_ff31969b_4_k_cu_7e45c8224cuda3std6ranges3__45__cpo7advanceE,@object
	.size		_ZN34_INTERNAL_ff31969b_4_k_cu_7e45c8224cuda3std6ranges3__45__cpo7advanceE,(_ZN34_INTERNAL_ff31969b_4_k_cu_7e45c8224cuda3std3__47nulloptE - _ZN34_INTERNAL_ff31969b_4_k_cu_7e45c8224cuda3std6ranges3__45__cpo7advanceE)
_ZN34_INTERNAL_ff31969b_4_k_cu_7e45c8224cuda3std6ranges3__45__cpo7advanceE:
	.zero		1
	.type		_ZN34_INTERNAL_ff31969b_4_k_cu_7e45c8224cuda3std3__47nulloptE,@object
	.size		_ZN34_INTERNAL_ff31969b_4_k_cu_7e45c8224cuda3std3__47nulloptE,(_ZN34_INTERNAL_ff31969b_4_k_cu_7e45c8224cuda3std6ranges3__45__cpo8distanceE - _ZN34_INTERNAL_ff31969b_4_k_cu_7e45c8224cuda3std3__47nulloptE)
_ZN34_INTERNAL_ff31969b_4_k_cu_7e45c8224cuda3std3__47nulloptE:
	.zero		1
	.type		_ZN34_INTERNAL_ff31969b_4_k_cu_7e45c8224cuda3std6ranges3__45__cpo8distanceE,@object
	.size		_ZN34_INTERNAL_ff31969b_4_k_cu_7e45c8224cuda3std6ranges3__45__cpo8distanceE,(_ZN34_INTERNAL_ff31969b_4_k_cu_7e45c8226thrust24THRUST_300001_SM_1000_NS12placeholders2_6E - _ZN34_INTERNAL_ff31969b_4_k_cu_7e45c8224cuda3std6ranges3__45__cpo8distanceE)
_ZN34_INTERNAL_ff31969b_4_k_cu_7e45c8224cuda3std6ranges3__45__cpo8distanceE:
	.zero		1
	.type		_ZN34_INTERNAL_ff31969b_4_k_cu_7e45c8226thrust24THRUST_300001_SM_1000_NS12placeholders2_6E,@object
	.size		_ZN34_INTERNAL_ff31969b_4_k_cu_7e45c8226thrust24THRUST_300001_SM_1000_NS12placeholders2_6E,(_ZN34_INTERNAL_ff31969b_4_k_cu_7e45c8224cuda3std3__45__cpo4cendE - _ZN34_INTERNAL_ff31969b_4_k_cu_7e45c8226thrust24THRUST_300001_SM_1000_NS12placeholders2_6E)
_ZN34_INTERNAL_ff31969b_4_k_cu_7e45c8226thrust24THRUST_300001_SM_1000_NS12placeholders2_6E:
	.zero		1
	.type		_ZN34_INTERNAL_ff31969b_4_k_cu_7e45c8224cuda3std3__45__cpo4cendE,@object
	.size		_ZN34_INTERNAL_ff31969b_4_k_cu_7e45c8224cuda3std3__45__cpo4cendE,(_ZN34_INTERNAL_ff31969b_4_k_cu_7e45c8224cuda3std6ranges3__45__cpo4cendE - _ZN34_INTERNAL_ff31969b_4_k_cu_7e45c8224cuda3std3__45__cpo4cendE)
_ZN34_INTERNAL_ff31969b_4_k_cu_7e45c8224cuda3std3__45__cpo4cendE:
	.zero		1
	.type		_ZN34_INTERNAL_ff31969b_4_k_cu_7e45c8224cuda3std6ranges3__45__cpo4cendE,@object
	.size		_ZN34_INTERNAL_ff31969b_4_k_cu_7e45c8224cuda3std6ranges3__45__cpo4cendE,(_ZN34_INTERNAL_ff31969b_4_k_cu_7e45c8224cuda3std3__420unreachable_sentinelE - _ZN34_INTERNAL_ff31969b_4_k_cu_7e45c8224cuda3std6ranges3__45__cpo4cendE)
_ZN34_INTERNAL_ff31969b_4_k_cu_7e45c8224cuda3std6ranges3__45__cpo4cendE:
	.zero		1
	.type		_ZN34_INTERNAL_ff31969b_4_k_cu_7e45c8224cuda3std3__420unreachable_sentinelE,@object
	.size		_ZN34_INTERNAL_ff31969b_4_k_cu_7e45c8224cuda3std3__420unreachable_sentinelE,(_ZN34_INTERNAL_ff31969b_4_k_cu_7e45c8224cuda3std6ranges3__45__cpo5ssizeE - _ZN34_INTERNAL_ff31969b_4_k_cu_7e45c8224cuda3std3__420unreachable_sentinelE)
_ZN34_INTERNAL_ff31969b_4_k_cu_7e45c8224cuda3std3__420unreachable_sentinelE:
	.zero		1
	.type		_ZN34_INTERNAL_ff31969b_4_k_cu_7e45c8224cuda3std6ranges3__45__cpo5ssizeE,@object
	.size		_ZN34_INTERNAL_ff31969b_4_k_cu_7e45c8224cuda3std6ranges3__45__cpo5ssizeE,(_ZN34_INTERNAL_ff31969b_4_k_cu_7e45c8226thrust24THRUST_300001_SM_1000_NS12placeholders3_10E - _ZN34_INTERNAL_ff31969b_4_k_cu_7e45c8224cuda3std6ranges3__45__cpo5ssizeE)
_ZN34_INTERNAL_ff31969b_4_k_cu_7e45c8224cuda3std6ranges3__45__cpo5ssizeE:
	.zero		1
	.type		_ZN34_INTERNAL_ff31969b_4_k_cu_7e45c8226thrust24THRUST_300001_SM_1000_NS12placeholders3_10E,@object
	.size		_ZN34_INTERNAL_ff31969b_4_k_cu_7e45c8226thrust24THRUST_300001_SM_1000_NS12placeholders3_10E,(_ZN34_INTERNAL_ff31969b_4_k_cu_7e45c8224cuda3std3__45__cpo5crendE - _ZN34_INTERNAL_ff31969b_4_k_cu_7e45c8226thrust24THRUST_300001_SM_1000_NS12placeholders3_10E)
_ZN34_INTERNAL_ff31969b_4_k_cu_7e45c8226thrust24THRUST_300001_SM_1000_NS12placeholders3_10E:
	.zero		1
	.type		_ZN34_INTERNAL_ff31969b_4_k_cu_7e45c8224cuda3std3__45__cpo5crendE,@object
	.size		_ZN34_INTERNAL_ff31969b_4_k_cu_7e45c8224cuda3std3__45__cpo5crendE,(_ZN34_INTERNAL_ff31969b_4_k_cu_7e45c8224cuda3std6ranges3__45__cpo4prevE - _ZN34_INTERNAL_ff31969b_4_k_cu_7e45c8224cuda3std3__45__cpo5crendE)
_ZN34_INTERNAL_ff31969b_4_k_cu_7e45c8224cuda3std3__45__cpo5crendE:
	.zero		1
	.type		_ZN34_INTERNAL_ff31969b_4_k_cu_7e45c8224cuda3std6ranges3__45__cpo4prevE,@object
	.size		_ZN34_INTERNAL_ff31969b_4_k_cu_7e45c8224cuda3std6ranges3__45__cpo4prevE,(_ZN34_INTERNAL_ff31969b_4_k_cu_7e45c8224cuda3std6ranges3__45__cpo9iter_moveE - _ZN34_INTERNAL_ff31969b_4_k_cu_7e45c8224cuda3std6ranges3__45__cpo4prevE)
_ZN34_INTERNAL_ff31969b_4_k_cu_7e45c8224cuda3std6ranges3__45__cpo4prevE:
	.zero		1
	.type		_ZN34_INTERNAL_ff31969b_4_k_cu_7e45c8224cuda3std6ranges3__45__cpo9iter_moveE,@object
	.size		_ZN34_INTERNAL_ff31969b_4_k_cu_7e45c8224cuda3std6ranges3__45__cpo9iter_moveE,(_ZN34_INTERNAL_ff31969b_4_k_cu_7e45c8226thrust24THRUST_300001_SM_1000_NS12placeholders2_2E - _ZN34_INTERNAL_ff31969b_4_k_cu_7e45c8224cuda3std6ranges3__45__cpo9iter_moveE)
_ZN34_INTERNAL_ff31969b_4_k_cu_7e45c8224cuda3std6ranges3__45__cpo9iter_moveE:
	.zero		1
	.type		_ZN34_INTERNAL_ff31969b_4_k_cu_7e45c8226thrust24THRUST_300001_SM_1000_NS12placeholders2_2E,@object
	.size		_ZN34_INTERNAL_ff31969b_4_k_cu_7e45c8226thrust24THRUST_300001_SM_1000_NS12placeholders2_2E,(_ZN34_INTERNAL_ff31969b_4_k_cu_7e45c8226thrust24THRUST_300001_SM_1000_NS12placeholders2_4E - _ZN34_INTERNAL_ff31969b_4_k_cu_7e45c8226thrust24THRUST_300001_SM_1000_NS12placeholders2_2E)
_ZN34_INTERNAL_ff31969b_4_k_cu_7e45c8226thrust24THRUST_300001_SM_1000_NS12placeholders2_2E:
	.zero		1
	.type		_ZN34_INTERNAL_ff31969b_4_k_cu_7e45c8226thrust24THRUST_300001_SM_1000_NS12placeholders2_4E,@object
	.size		_ZN34_INTERNAL_ff31969b_4_k_cu_7e45c8226thrust24THRUST_300001_SM_1000_NS12placeholders2_4E,(_ZN34_INTERNAL_ff31969b_4_k_cu_7e45c8224cuda3std3__45__cpo3endE - _ZN34_INTERNAL_ff31969b_4_k_cu_7e45c8226thrust24THRUST_300001_SM_1000_NS12placeholders2_4E)
_ZN34_INTERNAL_ff31969b_4_k_cu_7e45c8226thrust24THRUST_300001_SM_1000_NS12placeholders2_4E:
	.zero		1
	.type		_ZN34_INTERNAL_ff31969b_4_k_cu_7e45c8224cuda3std3__45__cpo3endE,@object
	.size		_ZN34_INTERNAL_ff31969b_4_k_cu_7e45c8224cuda3std3__45__cpo3endE,(_ZN34_INTERNAL_ff31969b_4_k_cu_7e45c8224cuda3std6ranges3__45__cpo3endE - _ZN34_INTERNAL_ff31969b_4_k_cu_7e45c8224cuda3std3__45__cpo3endE)
_ZN34_INTERNAL_ff31969b_4_k_cu_7e45c8224cuda3std3__45__cpo3endE:
	.zero		1
	.type		_ZN34_INTERNAL_ff31969b_4_k_cu_7e45c8224cuda3std6ranges3__45__cpo3endE,@object
	.size		_ZN34_INTERNAL_ff31969b_4_k_cu_7e45c8224cuda3std6ranges3__45__cpo3endE,(_ZN34_INTERNAL_ff31969b_4_k_cu_7e45c8224cuda3std3__419piecewise_constructE - _ZN34_INTERNAL_ff31969b_4_k_cu_7e45c8224cuda3std6ranges3__45__cpo3endE)
_ZN34_INTERNAL_ff31969b_4_k_cu_7e45c8224cuda3std6ranges3__45__cpo3endE:
	.zero		1
	.type		_ZN34_INTERNAL_ff31969b_4_k_cu_7e45c8224cuda3std3__419piecewise_constructE,@object
	.size		_ZN34_INTERNAL_ff31969b_4_k_cu_7e45c8224cuda3std3__419piecewise_constructE,(_ZN34_INTERNAL_ff31969b_4_k_cu_7e45c8224cuda3std6ranges3__45__cpo5cdataE - _ZN34_INTERNAL_ff31969b_4_k_cu_7e45c8224cuda3std3__419piecewise_constructE)
_ZN34_INTERNAL_ff31969b_4_k_cu_7e45c8224cuda3std3__419piecewise_constructE:
	.zero		1
	.type		_ZN34_INTERNAL_ff31969b_4_k_cu_7e45c8224cuda3std6ranges3__45__cpo5cdataE,@object
	.size		_ZN34_INTERNAL_ff31969b_4_k_cu_7e45c8224cuda3std6ranges3__45__cpo5cdataE,(_ZN34_INTERNAL_ff31969b_4_k_cu_7e45c8226thrust24THRUST_300001_SM_1000_NS12placeholders2_8E - _ZN34_INTERNAL_ff31969b_4_k_cu_7e45c8224cuda3std6ranges3__45__cpo5cdataE)
_ZN34_INTERNAL_ff31969b_4_k_cu_7e45c8224cuda3std6ranges3__45__cpo5cdataE:
	.zero		1
	.type		_ZN34_INTERNAL_ff31969b_4_k_cu_7e45c8226thrust24THRUST_300001_SM_1000_NS12placeholders2_8E,@object
	.size		_ZN34_INTERNAL_ff31969b_4_k_cu_7e45c8226thrust24THRUST_300001_SM_1000_NS12placeholders2_8E,(_ZN34_INTERNAL_ff31969b_4_k_cu_7e45c8224cuda3std3__45__cpo4rendE - _ZN34_INTERNAL_ff31969b_4_k_cu_7e45c8226thrust24THRUST_300001_SM_1000_NS12placeholders2_8E)
_ZN34_INTERNAL_ff31969b_4_k_cu_7e45c8226thrust24THRUST_300001_SM_1000_NS12placeholders2_8E:
	.zero		1
	.type		_ZN34_INTERNAL_ff31969b_4_k_cu_7e45c8224cuda3std3__45__cpo4rendE,@object
	.size		_ZN34_INTERNAL_ff31969b_4_k_cu_7e45c8224cuda3std3__45__cpo4rendE,(_ZN34_INTERNAL_ff31969b_4_k_cu_7e45c8224cuda3std6ranges3__45__cpo9iter_swapE - _ZN34_INTERNAL_ff31969b_4_k_cu_7e45c8224cuda3std3__45__cpo4rendE)
_ZN34_INTERNAL_ff31969b_4_k_cu_7e45c8224cuda3std3__45__cpo4rendE:
	.zero		1
	.type		_ZN34_INTERNAL_ff31969b_4_k_cu_7e45c8224cuda3std6ranges3__45__cpo9iter_swapE,@object
	.size		_ZN34_INTERNAL_ff31969b_4_k_cu_7e45c8224cuda3std6ranges3__45__cpo9iter_swapE,(_ZN34_INTERNAL_ff31969b_4_k_cu_7e45c8224cuda3std3__48unexpectE - _ZN34_INTERNAL_ff31969b_4_k_cu_7e45c8224cuda3std6ranges3__45__cpo9iter_swapE)
_ZN34_INTERNAL_ff31969b_4_k_cu_7e45c8224cuda3std6ranges3__45__cpo9iter_swapE:
	.zero		1
	.type		_ZN34_INTERNAL_ff31969b_4_k_cu_7e45c8224cuda3std3__48unexpectE,@object
	.size		_ZN34_INTERNAL_ff31969b_4_k_cu_7e45c8224cuda3std3__48unexpectE,(_ZN34_INTERNAL_ff31969b_4_k_cu_7e45c8226thrust24THRUST_300001_SM_1000_NS6system6detail10sequential3seqE - _ZN34_INTERNAL_ff31969b_4_k_cu_7e45c8224cuda3std3__48unexpectE)
_ZN34_INTERNAL_ff31969b_4_k_cu_7e45c8224cuda3std3__48unexpectE:
	.zero		1
	.type		_ZN34_INTERNAL_ff31969b_4_k_cu_7e45c8226thrust24THRUST_300001_SM_1000_NS6system6detail10sequential3seqE,@object
	.size		_ZN34_INTERNAL_ff31969b_4_k_cu_7e45c8226thrust24THRUST_300001_SM_1000_NS6system6detail10sequential3seqE,(.L_29 - _ZN34_INTERNAL_ff31969b_4_k_cu_7e45c8226thrust24THRUST_300001_SM_1000_NS6system6detail10sequential3seqE)
_ZN34_INTERNAL_ff31969b_4_k_cu_7e45c8226thrust24THRUST_300001_SM_1000_NS6system6detail10sequential3seqE:
	.zero		1
.L_29:


//--------------------- .nv.shared._ZN10tensorflow13sm120_kernels19sm120_matmul_kernelEPKfS2_Pfiii --------------------------
	.section	.nv.shared._ZN10tensorflow13sm120_kernels19sm120_matmul_kernelEPKfS2_Pfiii,"aw",@nobits
	.sectionflags	@""
	.align	4
.nv.shared._ZN10tensorflow13sm120_kernels19sm120_matmul_kernelEPKfS2_Pfiii:
	.zero		17408


//--------------------- .nv.constant0._ZN10tensorflow13sm120_kernels26sm120_mixed_precision_gemmEPK6__halfS3_Pfiiiff --------------------------
	.section	.nv.constant0._ZN10tensorflow13sm120_kernels26sm120_mixed_precision_gemmEPK6__halfS3_Pfiiiff,"a",@progbits
	.sectionflags	@""
	.align	4
.nv.constant0._ZN10tensorflow13sm120_kernels26sm120_mixed_precision_gemmEPK6__halfS3_Pfiiiff:
	.zero		940


//--------------------- .nv.constant0._ZN10tensorflow13sm120_kernels24sm120_elementwise_kernelEPKfS2_Pfii --------------------------
	.section	.nv.constant0._ZN10tensorflow13sm120_kernels24sm120_elementwise_kernelEPKfS2_Pfii,"a",@progbits
	.sectionflags	@""
	.align	4
.nv.constant0._ZN10tensorflow13sm120_kernels24sm120_elementwise_kernelEPKfS2_Pfii:
	.zero		928


//--------------------- .nv.constant0._ZN10tensorflow13sm120_kernels19sm120_matmul_kernelEPKfS2_Pfiii --------------------------
	.section	.nv.constant0._ZN10tensorflow13sm120_kernels19sm120_matmul_kernelEPKfS2_Pfiii,"a",@progbits
	.sectionflags	@""
	.align	4
.nv.constant0._ZN10tensorflow13sm120_kernels19sm120_matmul_kernelEPKfS2_Pfiii:
	.zero		932


//--------------------- .nv.constant0._ZN3cub18CUB_300001_SM_10006detail11EmptyKernelIvEEvv --------------------------
	.section	.nv.constant0._ZN3cub18CUB_300001_SM_10006detail11EmptyKernelIvEEvv,"a",@progbits
	.sectionflags	@""
	.align	4
.nv.constant0._ZN3cub18CUB_300001_SM_10006detail11EmptyKernelIvEEvv:
	.zero		896


//--------------------- SYMBOLS --------------------------

	.type		.nv.reservedSmem.offset0,@object
	.size		.nv.reservedSmem.offset0,0x4
	.type		.nv.reservedSmem.cap,@object
	.size		.nv.reservedSmem.cap,0x4
